	.target	sm_90a

	.elftype	@"ET_EXEC"


//--------------------- .note.nv.tkinfo           --------------------------
	.section	.note.nv.tkinfo,"",@"SHT_NOTE"
	.sectionflags	@"SHF_NOTE_NV_TKINFO"
	.tkinfo
        /*0018*/ 	.word	0x00000002
        /*0030*/ 	.string	""
        /*0030*/ 	.string	"ptxas"
        /*0030*/ 	.string	"Cuda compilation tools, release 13.0, V13.0.88"
        /*0030*/ 	.string	"Build cuda_13.0.r13.0/compiler.36424714_0"
        /*0030*/ 	.string	"-arch sm_90a -m 64 "



//--------------------- .note.nv.cuinfo           --------------------------
	.section	.note.nv.cuinfo,"",@"SHT_NOTE"
	.sectionflags	@"SHF_NOTE_NV_CUINFO"
        /*0018*/ 	.short	0x0002
        /*001a*/ 	.short	0x005a
        /*001c*/ 	.short	0x0082
	.zero		2


//--------------------- .nv.info                  --------------------------
	.section	.nv.info,"",@"SHT_CUDA_INFO"
	.align	4


	//----- nvinfo : EIATTR_REGCOUNT
	.align		4
        /*0000*/ 	.byte	0x04, 0x2f
        /*0002*/ 	.short	(.L_16 - .L_15)
	.align		4
.L_15:
        /*0004*/ 	.word	index@(_ZN7cutlass13device_kernelINS_4fmha6kernel13FmhaKernelTmaINS1_10collective15FmhaMainloopTmaINS_10bfloat16_tEfN4cute5tupleIJNS7_1CILi64EEENS9_ILi128EEENS9_ILi96EEEEEENS4_13DefaultFusionEJEEENS4_15FmhaFwdEpilogueIS6_fNS8_IJSA_SC_SB_EEEEEJEEEEEvNT_6ParamsE)
        /*0008*/ 	.word	0x00000091


	//----- nvinfo : EIATTR_FRAME_SIZE
	.align		4
.L_16:
        /*000c*/ 	.byte	0x04, 0x11
        /*000e*/ 	.short	(.L_18 - .L_17)
	.align		4
.L_17:
        /*0010*/ 	.word	index@($__internal_0_$__cuda_sm20_rcp_rn_f32_slowpath)
        /*0014*/ 	.word	0x00000000


	//----- nvinfo : EIATTR_FRAME_SIZE
	.align		4
.L_18:
        /*0018*/ 	.byte	0x04, 0x11
        /*001a*/ 	.short	(.L_20 - .L_19)
	.align		4
.L_19:
        /*001c*/ 	.word	index@(_ZN7cutlass13device_kernelINS_4fmha6kernel13FmhaKernelTmaINS1_10collective15FmhaMainloopTmaINS_10bfloat16_tEfN4cute5tupleIJNS7_1CILi64EEENS9_ILi128EEENS9_ILi96EEEEEENS4_13DefaultFusionEJEEENS4_15FmhaFwdEpilogueIS6_fNS8_IJSA_SC_SB_EEEEEJEEEEEvNT_6ParamsE)
        /*0020*/ 	.word	0x00000000


	//----- nvinfo : EIATTR_MIN_STACK_SIZE
	.align		4
.L_20:
        /*0024*/ 	.byte	0x04, 0x12
        /*0026*/ 	.short	(.L_22 - .L_21)
	.align		4
.L_21:
        /*0028*/ 	.word	index@(_ZN7cutlass13device_kernelINS_4fmha6kernel13FmhaKernelTmaINS1_10collective15FmhaMainloopTmaINS_10bfloat16_tEfN4cute5tupleIJNS7_1CILi64EEENS9_ILi128EEENS9_ILi96EEEEEENS4_13DefaultFusionEJEEENS4_15FmhaFwdEpilogueIS6_fNS8_IJSA_SC_SB_EEEEEJEEEEEvNT_6ParamsE)
        /*002c*/ 	.word	0x00000000
.L_22:


//--------------------- .nv.compat                --------------------------
	.section	.nv.compat,"",@"SHT_CUDA_COMPAT_INFO"
	.align	4
        /*0000*/ 	.byte	0x02, 0x09, 0x01, 0x00, 0x02, 0x02, 0x04, 0x00, 0x02, 0x05, 0x05, 0x00, 0x03, 0x07, 0x01, 0x01
        /*0010*/ 	.byte	0x02, 0x03, 0x01, 0x00, 0x02, 0x06, 0x01, 0x00, 0x04, 0x0b, 0x08, 0x00, 0x00, 0x00, 0x00, 0x00
        /*0020*/ 	.byte	0x00, 0x00, 0x00, 0x00


//--------------------- .nv.info._ZN7cutlass13device_kernelINS_4fmha6kernel13FmhaKernelTmaINS1_10collective15FmhaMainloopTmaINS_10bfloat16_tEfN4cute5tupleIJNS7_1CILi64EEENS9_ILi128EEENS9_ILi96EEEEEENS4_13DefaultFusionEJEEENS4_15FmhaFwdEpilogueIS6_fNS8_IJSA_SC_SB_EEEEEJEEEEEvNT_6ParamsE --------------------------
	.section	.nv.info._ZN7cutlass13device_kernelINS_4fmha6kernel13FmhaKernelTmaINS1_10collective15FmhaMainloopTmaINS_10bfloat16_tEfN4cute5tupleIJNS7_1CILi64EEENS9_ILi128EEENS9_ILi96EEEEEENS4_13DefaultFusionEJEEENS4_15FmhaFwdEpilogueIS6_fNS8_IJSA_SC_SB_EEEEEJEEEEEvNT_6ParamsE,"",@"SHT_CUDA_INFO"
	.sectionflags	@""
	.align	4


	//----- nvinfo : EIATTR_CUDA_API_VERSION
	.align		4
        /*0000*/ 	.byte	0x04, 0x37
        /*0002*/ 	.short	(.L_24 - .L_23)
.L_23:
        /*0004*/ 	.word	0x00000082


	//----- nvinfo : EIATTR_KPARAM_INFO
	.align		4
.L_24:
        /*0008*/ 	.byte	0x04, 0x17
        /*000a*/ 	.short	(.L_26 - .L_25)
.L_25:
        /*000c*/ 	.word	0x00000000
        /*0010*/ 	.short	0x0000
        /*0012*/ 	.short	0x0070
        /*0014*/ 	.byte	0x00, 0xf0, 0x01, 0x20


	//----- nvinfo : EIATTR_SPARSE_MMA_MASK
	.align		4
.L_26:
        /*0018*/ 	.byte	0x03, 0x50
        /*001a*/ 	.short	0x0000


	//----- nvinfo : EIATTR_MAXREG_COUNT
	.align		4
        /*001c*/ 	.byte	0x03, 0x1b
        /*001e*/ 	.short	0x00ff


	//----- nvinfo : EIATTR_NUM_BARRIERS
	.align		4
        /*0020*/ 	.byte	0x02, 0x4c
        /*0022*/ 	.byte	0x02
	.zero		1


	//----- nvinfo : EIATTR_EXTERNS
	.align		4
        /*0024*/ 	.byte	0x04, 0x0f
        /*0026*/ 	.short	(.L_28 - .L_27)


	//   ....[0]....
	.align		4
.L_27:
        /*0028*/ 	.word	index@(__assertfail)


	//----- nvinfo : EIATTR_MERCURY_ISA_VERSION
	.align		4
.L_28:
        /*002c*/ 	.byte	0x03, 0x5f
        /*002e*/ 	.short	0x0101


	//----- nvinfo : EIATTR_COOP_GROUP_MASK_REGIDS
	.align		4
        /*0030*/ 	.byte	0x04, 0x29
        /*0032*/ 	.short	(.L_30 - .L_29)


	//   ....[0]....
.L_29:
        /*0034*/ 	.word	0xffffffff


	//   ....[1]....
        /*0038*/ 	.word	0xffffffff


	//   ....[2]....
        /*003c*/ 	.word	0xffffffff


	//   ....[3]....
        /*0040*/ 	.word	0xffffffff


	//   ....[4]....
        /*0044*/ 	.word	0xffffffff


	//   ....[5]....
        /*0048*/ 	.word	0xffffffff


	//   ....[6]....
        /*004c*/ 	.word	0xffffffff


	//   ....[7]....
        /*0050*/ 	.word	0xffffffff


	//   ....[8]....
        /*0054*/ 	.word	0xffffffff


	//   ....[9]....
        /*0058*/ 	.word	0xffffffff


	//   ....[10]....
        /*005c*/ 	.word	0xffffffff


	//   ....[11]....
        /*0060*/ 	.word	0xffffffff


	//   ....[12]....
        /*0064*/ 	.word	0xffffffff


	//   ....[13]....
        /*0068*/ 	.word	0xffffffff


	//   ....[14]....
        /*006c*/ 	.word	0xffffffff


	//   ....[15]....
        /*0070*/ 	.word	0xffffffff


	//   ....[16]....
        /*0074*/ 	.word	0xffffffff


	//----- nvinfo : EIATTR_COOP_GROUP_INSTR_OFFSETS
	.align		4
.L_30:
        /*0078*/ 	.byte	0x04, 0x28
        /*007a*/ 	.short	(.L_32 - .L_31)


	//   ....[0]....
.L_31:
        /*007c*/ 	.word	0x00000050


	//   ....[1]....
        /*0080*/ 	.word	0x00000140


	//   ....[2]....
        /*0084*/ 	.word	0x00000270


	//   ....[3]....
        /*0088*/ 	.word	0x00000410


	//   ....[4]....
        /*008c*/ 	.word	0x00000590


	//   ....[5]....
        /*0090*/ 	.word	0x00001f30


	//   ....[6]....
        /*0094*/ 	.word	0x00001f40


	//   ....[7]....
        /*0098*/ 	.word	0x00001f70


	//   ....[8]....
        /*009c*/ 	.word	0x00001f80


	//   ....[9]....
        /*00a0*/ 	.word	0x00004a20


	//   ....[10]....
        /*00a4*/ 	.word	0x00004a50


	//   ....[11]....
        /*00a8*/ 	.word	0x00004ab0


	//   ....[12]....
        /*00ac*/ 	.word	0x00004ac0


	//   ....[13]....
        /*00b0*/ 	.word	0x00007160


	//   ....[14]....
        /*00b4*/ 	.word	0x00007190


	//   ....[15]....
        /*00b8*/ 	.word	0x000071e0


	//   ....[16]....
        /*00bc*/ 	.word	0x00007200


	//----- nvinfo : EIATTR_SYSCALL_OFFSETS
	.align		4
.L_32:
        /*00c0*/ 	.byte	0x04, 0x46
        /*00c2*/ 	.short	(.L_34 - .L_33)


	//   ....[0]....
.L_33:
        /*00c4*/ 	.word	0x00007c50


	//   ....[1]....
        /*00c8*/ 	.word	0x00007d70


	//----- nvinfo : EIATTR_MBARRIER_INSTR_OFFSETS
	.align		4
.L_34:
        /*00cc*/ 	.byte	0x04, 0x39
        /*00ce*/ 	.short	(.L_36 - .L_35)


	//   ....[0]....
.L_35:
        /*00d0*/ 	.word	0x00000240
        /*00d4*/ 	.word	0x000000ff
        /*00d8*/ 	.word	0x0001b040
        /*00dc*/ 	.short	0x0100
        /*00de*/ 	.byte	0x08
	.zero		1


	//   ....[1]....
        /*00e0*/ 	.word	0x00000250
        /*00e4*/ 	.word	0x000000ff
        /*00e8*/ 	.word	0x0001b048
        /*00ec*/ 	.short	0x0100
        /*00ee*/ 	.byte	0x08
	.zero		1


	//   ....[2]....
        /*00f0*/ 	.word	0x00000380
        /*00f4*/ 	.word	0x000000ff
        /*00f8*/ 	.word	0x0001b000
        /*00fc*/ 	.short	0x0100
        /*00fe*/ 	.byte	0x08
	.zero		1


	//   ....[3]....
        /*0100*/ 	.word	0x00000390
        /*0104*/ 	.word	0x000000ff
        /*0108*/ 	.word	0x0001b020
        /*010c*/ 	.short	0x0100
        /*010e*/ 	.byte	0x08
	.zero		1


	//   ....[4]....
        /*0110*/ 	.word	0x000003a0
        /*0114*/ 	.word	0x000000ff
        /*0118*/ 	.word	0x0001b008
        /*011c*/ 	.short	0x0100
        /*011e*/ 	.byte	0x08
	.zero		1


	//   ....[5]....
        /*0120*/ 	.word	0x000003b0
        /*0124*/ 	.word	0x000000ff
        /*0128*/ 	.word	0x0001b028
        /*012c*/ 	.short	0x0100
        /*012e*/ 	.byte	0x08
	.zero		1


	//   ....[6]....
        /*0130*/ 	.word	0x000003c0
        /*0134*/ 	.word	0x000000ff
        /*0138*/ 	.word	0x0001b010
        /*013c*/ 	.short	0x0100
        /*013e*/ 	.byte	0x08
	.zero		1


	//   ....[7]....
        /*0140*/ 	.word	0x000003d0
        /*0144*/ 	.word	0x000000ff
        /*0148*/ 	.word	0x0001b030
        /*014c*/ 	.short	0x0100
        /*014e*/ 	.byte	0x08
	.zero		1


	//   ....[8]....
        /*0150*/ 	.word	0x000003e0
        /*0154*/ 	.word	0x000000ff
        /*0158*/ 	.word	0x0001b018
        /*015c*/ 	.short	0x0100
        /*015e*/ 	.byte	0x08
	.zero		1


	//   ....[9]....
        /*0160*/ 	.word	0x000003f0
        /*0164*/ 	.word	0x000000ff
        /*0168*/ 	.word	0x0001b038
        /*016c*/ 	.short	0x0100
        /*016e*/ 	.byte	0x08
	.zero		1


	//   ....[10]....
        /*0170*/ 	.word	0x00000520
        /*0174*/ 	.word	0x000000ff
        /*0178*/ 	.word	0x0001b050
        /*017c*/ 	.short	0x0100
        /*017e*/ 	.byte	0x08
	.zero		1


	//   ....[11]....
        /*0180*/ 	.word	0x00000530
        /*0184*/ 	.word	0x000000ff
        /*0188*/ 	.word	0x0001b068
        /*018c*/ 	.short	0x0100
        /*018e*/ 	.byte	0x08
	.zero		1


	//   ....[12]....
        /*0190*/ 	.word	0x00000540
        /*0194*/ 	.word	0x000000ff
        /*0198*/ 	.word	0x0001b058
        /*019c*/ 	.short	0x0100
        /*019e*/ 	.byte	0x08
	.zero		1


	//   ....[13]....
        /*01a0*/ 	.word	0x00000550
        /*01a4*/ 	.word	0x000000ff
        /*01a8*/ 	.word	0x0001b070
        /*01ac*/ 	.short	0x0100
        /*01ae*/ 	.byte	0x08
	.zero		1


	//   ....[14]....
        /*01b0*/ 	.word	0x00000560
        /*01b4*/ 	.word	0x000000ff
        /*01b8*/ 	.word	0x0001b060
        /*01bc*/ 	.short	0x0100
        /*01be*/ 	.byte	0x08
	.zero		1


	//   ....[15]....
        /*01c0*/ 	.word	0x00000570
        /*01c4*/ 	.word	0x000000ff
        /*01c8*/ 	.word	0x0001b078
        /*01cc*/ 	.short	0x0100
        /*01ce*/ 	.byte	0x08
	.zero		1


	//   ....[16]....
        /*01d0*/ 	.word	0x000006a0
        /*01d4*/ 	.word	0x00000003
        /*01d8*/ 	.word	0x0001b048
        /*01dc*/ 	.short	0x010a
        /*01de*/ 	.byte	0x3f
	.zero		1


	//   ....[17]....
        /*01e0*/ 	.word	0x00000a20
        /*01e4*/ 	.word	0x00000003
        /*01e8*/ 	.word	0x0001b020
        /*01ec*/ 	.short	0x010a
        /*01ee*/ 	.byte	0x3f
	.zero		1


	//   ....[18]....
        /*01f0*/ 	.word	0x00000cb0
        /*01f4*/ 	.word	0x00000000
        /*01f8*/ 	.word	0x0001b020
        /*01fc*/ 	.short	0x010a
        /*01fe*/ 	.byte	0x3f
	.zero		1


	//   ....[19]....
        /*0200*/ 	.word	0x00000fb0
        /*0204*/ 	.word	0x00000002
        /*0208*/ 	.word	0x0001b020
        /*020c*/ 	.short	0x010a
        /*020e*/ 	.byte	0x3f
	.zero		1


	//   ....[20]....
        /*0210*/ 	.word	0x000012a0
        /*0214*/ 	.word	0x00000003
        /*0218*/ 	.word	0x0001b020
        /*021c*/ 	.short	0x010a
        /*021e*/ 	.byte	0x3f
	.zero		1


	//   ....[21]....
        /*0220*/ 	.word	0x000015b0
        /*0224*/ 	.word	0x00000002
        /*0228*/ 	.word	0x0001b040
        /*022c*/ 	.short	0x010a
        /*022e*/ 	.byte	0x3f
	.zero		1


	//   ....[22]....
        /*0230*/ 	.word	0x000015d0
        /*0234*/ 	.word	0x00000002
        /*0238*/ 	.word	0x0001b000
        /*023c*/ 	.short	0x010a
        /*023e*/ 	.byte	0x3f
	.zero		1


	//   ....[23]....
        /*0240*/ 	.word	0x00001b50
        /*0244*/ 	.word	0x00000002
        /*0248*/ 	.word	0x0001b008
        /*024c*/ 	.short	0x010a
        /*024e*/ 	.byte	0x3f
	.zero		1


	//   ....[24]....
        /*0250*/ 	.word	0x00003ed0
        /*0254*/ 	.word	0x0000000b
        /*0258*/ 	.word	0x00000000
        /*025c*/ 	.short	0x0101
        /*025e*/ 	.byte	0x3f
	.zero		1


	//   ....[25]....
        /*0260*/ 	.word	0x00003fb0
        /*0264*/ 	.word	0x00000003
        /*0268*/ 	.word	0x0001b000
        /*026c*/ 	.short	0x010a
        /*026e*/ 	.byte	0x3f
	.zero		1


	//   ....[26]....
        /*0270*/ 	.word	0x00004300
        /*0274*/ 	.word	0x00000000
        /*0278*/ 	.word	0x0001b020
        /*027c*/ 	.short	0x010a
        /*027e*/ 	.byte	0x3f
	.zero		1


	//   ....[27]....
        /*0280*/ 	.word	0x00004a70
        /*0284*/ 	.word	0x00000088
        /*0288*/ 	.word	0x00000000
        /*028c*/ 	.short	0x0101
        /*028e*/ 	.byte	0x3f
	.zero		1


	//   ....[28]....
        /*0290*/ 	.word	0x00004a80
        /*0294*/ 	.word	0x0000008e
        /*0298*/ 	.word	0x0001b000
        /*029c*/ 	.short	0x010a
        /*029e*/ 	.byte	0x3f
	.zero		1


	//   ....[29]....
        /*02a0*/ 	.word	0x00006d20
        /*02a4*/ 	.word	0x0000000a
        /*02a8*/ 	.word	0x00000000
        /*02ac*/ 	.short	0x0101
        /*02ae*/ 	.byte	0x3f
	.zero		1


	//   ....[30]....
        /*02b0*/ 	.word	0x00006da0
        /*02b4*/ 	.word	0x00000004
        /*02b8*/ 	.word	0x0001b020
        /*02bc*/ 	.short	0x010a
        /*02be*/ 	.byte	0x3f
	.zero		1


	//   ....[31]....
        /*02c0*/ 	.word	0x00008850
        /*02c4*/ 	.word	0x00000003
        /*02c8*/ 	.word	0x0001b048
        /*02cc*/ 	.short	0x010a
        /*02ce*/ 	.byte	0x3f
	.zero		1


	//   ....[32]....
        /*02d0*/ 	.word	0x000088a0
        /*02d4*/ 	.word	0x00000003
        /*02d8*/ 	.word	0x0001b020
        /*02dc*/ 	.short	0x010a
        /*02de*/ 	.byte	0x3f
	.zero		1


	//   ....[33]....
        /*02e0*/ 	.word	0x000088f0
        /*02e4*/ 	.word	0x00000000
        /*02e8*/ 	.word	0x0001b020
        /*02ec*/ 	.short	0x010a
        /*02ee*/ 	.byte	0x3f
	.zero		1


	//   ....[34]....
        /*02f0*/ 	.word	0x00008940
        /*02f4*/ 	.word	0x00000002
        /*02f8*/ 	.word	0x0001b020
        /*02fc*/ 	.short	0x010a
        /*02fe*/ 	.byte	0x3f
	.zero		1


	//   ....[35]....
        /*0300*/ 	.word	0x00008990
        /*0304*/ 	.word	0x00000003
        /*0308*/ 	.word	0x0001b020
        /*030c*/ 	.short	0x010a
        /*030e*/ 	.byte	0x3f
	.zero		1


	//   ....[36]....
        /*0310*/ 	.word	0x000089e0
        /*0314*/ 	.word	0x00000002
        /*0318*/ 	.word	0x0001b040
        /*031c*/ 	.short	0x010a
        /*031e*/ 	.byte	0x3f
	.zero		1


	//   ....[37]....
        /*0320*/ 	.word	0x00008a30
        /*0324*/ 	.word	0x00000002
        /*0328*/ 	.word	0x0001b000
        /*032c*/ 	.short	0x010a
        /*032e*/ 	.byte	0x3f
	.zero		1


	//   ....[38]....
        /*0330*/ 	.word	0x00008a80
        /*0334*/ 	.word	0x00000002
        /*0338*/ 	.word	0x0001b008
        /*033c*/ 	.short	0x010a
        /*033e*/ 	.byte	0x3f
	.zero		1


	//   ....[39]....
        /*0340*/ 	.word	0x00008ad0
        /*0344*/ 	.word	0x00000003
        /*0348*/ 	.word	0x0001b000
        /*034c*/ 	.short	0x010a
        /*034e*/ 	.byte	0x3f
	.zero		1


	//   ....[40]....
        /*0350*/ 	.word	0x00008b20
        /*0354*/ 	.word	0x00000000
        /*0358*/ 	.word	0x0001b020
        /*035c*/ 	.short	0x010a
        /*035e*/ 	.byte	0x3f
	.zero		1


	//   ....[41]....
        /*0360*/ 	.word	0x00008b70
        /*0364*/ 	.word	0x0000008e
        /*0368*/ 	.word	0x0001b000
        /*036c*/ 	.short	0x010a
        /*036e*/ 	.byte	0x3f
	.zero		1


	//   ....[42]....
        /*0370*/ 	.word	0x00008bc0
        /*0374*/ 	.word	0x00000004
        /*0378*/ 	.word	0x0001b020
        /*037c*/ 	.short	0x010a
        /*037e*/ 	.byte	0x3f
	.zero		1


	//----- nvinfo : EIATTR_NUM_MBARRIERS
	.align		4
.L_36:
        /*0380*/ 	.byte	0x03, 0x38
        /*0382*/ 	.short	0x0010


	//----- nvinfo : EIATTR_EXIT_INSTR_OFFSETS
	.align		4
        /*0384*/ 	.byte	0x04, 0x1c
        /*0386*/ 	.short	(.L_38 - .L_37)


	//   ....[0]....
.L_37:
        /*0388*/ 	.word	0x00008840


	//----- nvinfo : EIATTR_MAX_THREADS
	.align		4
.L_38:
        /*038c*/ 	.byte	0x04, 0x05
        /*038e*/ 	.short	(.L_40 - .L_39)
.L_39:
        /*0390*/ 	.word	0x00000080
        /*0394*/ 	.word	0x00000001
        /*0398*/ 	.word	0x00000001


	//----- nvinfo : EIATTR_CRS_STACK_SIZE
	.align		4
.L_40:
        /*039c*/ 	.byte	0x04, 0x1e
        /*039e*/ 	.short	(.L_42 - .L_41)
.L_41:
        /*03a0*/ 	.word	0x00000000


	//----- nvinfo : EIATTR_CBANK_PARAM_SIZE
	.align		4
.L_42:
        /*03a4*/ 	.byte	0x03, 0x19
        /*03a6*/ 	.short	0x0870


	//----- nvinfo : EIATTR_PARAM_CBANK
	.align		4
        /*03a8*/ 	.byte	0x04, 0x0a
        /*03aa*/ 	.short	(.L_44 - .L_43)
	.align		4
.L_43:
        /*03ac*/ 	.word	index@(.nv.constant0._ZN7cutlass13device_kernelINS_4fmha6kernel13FmhaKernelTmaINS1_10collective15FmhaMainloopTmaINS_10bfloat16_tEfN4cute5tupleIJNS7_1CILi64EEENS9_ILi128EEENS9_ILi96EEEEEENS4_13DefaultFusionEJEEENS4_15FmhaFwdEpilogueIS6_fNS8_IJSA_SC_SB_EEEEEJEEEEEvNT_6ParamsE)
        /*03b0*/ 	.short	0x0210
        /*03b2*/ 	.short	0x0870


	//----- nvinfo : EIATTR_SW_WAR
	.align		4
.L_44:
        /*03b4*/ 	.byte	0x04, 0x36
        /*03b6*/ 	.short	(.L_46 - .L_45)
.L_45:
        /*03b8*/ 	.word	0x00000008
.L_46:


//--------------------- .nv.callgraph             --------------------------
	.section	.nv.callgraph,"",@"SHT_CUDA_CALLGRAPH"
	.align	4
	.sectionentsize	8
	.align		4
        /*0000*/ 	.word	0x00000000
	.align		4
        /*0004*/ 	.word	0xffffffff
	.align		4
        /*0008*/ 	.word	index@(_ZN7cutlass13device_kernelINS_4fmha6kernel13FmhaKernelTmaINS1_10collective15FmhaMainloopTmaINS_10bfloat16_tEfN4cute5tupleIJNS7_1CILi64EEENS9_ILi128EEENS9_ILi96EEEEEENS4_13DefaultFusionEJEEENS4_15FmhaFwdEpilogueIS6_fNS8_IJSA_SC_SB_EEEEEJEEEEEvNT_6ParamsE)
	.align		4
        /*000c*/ 	.word	index@(__assertfail)
	.align		4
        /*0010*/ 	.word	0x00000000
	.align		4
        /*0014*/ 	.word	0xfffffffe
	.align		4
        /*0018*/ 	.word	0x00000000
	.align		4
        /*001c*/ 	.word	0xfffffffd
	.align		4
        /*0020*/ 	.word	0x00000000
	.align		4
        /*0024*/ 	.word	0xfffffffc


//--------------------- .nv.constant4             --------------------------
	.section	.nv.constant4,"a",@progbits
	.align	8
	.align		8
.nv.constant4:
        /*0000*/ 	.dword	__assertfail
	.align		8
        /*0008*/ 	.dword	__unnamed_1
	.align		8
        /*0010*/ 	.dword	__unnamed_2
	.align		8
        /*0018*/ 	.dword	_ZN39_INTERNAL_337eb521_4_k_cu_a67a9b8c_27924cuda3std3__45__cpo5beginE
	.align		8
        /*0020*/ 	.dword	_ZN39_INTERNAL_337eb521_4_k_cu_a67a9b8c_27924cuda3std3__45__cpo3endE
	.align		8
        /*0028*/ 	.dword	_ZN39_INTERNAL_337eb521_4_k_cu_a67a9b8c_27924cuda3std3__45__cpo6cbeginE
	.align		8
        /*0030*/ 	.dword	_ZN39_INTERNAL_337eb521_4_k_cu_a67a9b8c_27924cuda3std3__45__cpo4cendE
	.align		8
        /*0038*/ 	.dword	_ZN39_INTERNAL_337eb521_4_k_cu_a67a9b8c_27924cuda3std3__441_GLOBAL__N__337eb521_4_k_cu_a67a9b8c_27926ignoreE
	.align		8
        /*0040*/ 	.dword	_ZN39_INTERNAL_337eb521_4_k_cu_a67a9b8c_27924cuda3std3__419piecewise_constructE
	.align		8
        /*0048*/ 	.dword	_ZN39_INTERNAL_337eb521_4_k_cu_a67a9b8c_27924cuda3std3__48in_placeE
	.align		8
        /*0050*/ 	.dword	_ZN39_INTERNAL_337eb521_4_k_cu_a67a9b8c_27924cuda3std6ranges3__45__cpo4swapE
	.align		8
        /*0058*/ 	.dword	_ZN39_INTERNAL_337eb521_4_k_cu_a67a9b8c_27924cuda3std6ranges3__45__cpo9iter_moveE
	.align		8
        /*0060*/ 	.dword	_ZN39_INTERNAL_337eb521_4_k_cu_a67a9b8c_27924cute7productE
	.align		8
        /*0068*/ 	.dword	_ZN39_INTERNAL_337eb521_4_k_cu_a67a9b8c_27924cute1_E
	.align		8
        /*0070*/ 	.dword	$str$23
	.align		8
        /*0078*/ 	.dword	$str$24


//--------------------- .text._ZN7cutlass13device_kernelINS_4fmha6kernel13FmhaKernelTmaINS1_10collective15FmhaMainloopTmaINS_10bfloat16_tEfN4cute5tupleIJNS7_1CILi64EEENS9_ILi128EEENS9_ILi96EEEEEENS4_13DefaultFusionEJEEENS4_15FmhaFwdEpilogueIS6_fNS8_IJSA_SC_SB_EEEEEJEEEEEvNT_6ParamsE --------------------------
	.section	.text._ZN7cutlass13device_kernelINS_4fmha6kernel13FmhaKernelTmaINS1_10collective15FmhaMainloopTmaINS_10bfloat16_tEfN4cute5tupleIJNS7_1CILi64EEENS9_ILi128EEENS9_ILi96EEEEEENS4_13DefaultFusionEJEEENS4_15FmhaFwdEpilogueIS6_fNS8_IJSA_SC_SB_EEEEEJEEEEEvNT_6ParamsE,"ax",@progbits
	.align	128
.text._ZN7cutlass13device_kernelINS_4fmha6kernel13FmhaKernelTmaINS1_10collective15FmhaMainloopTmaINS_10bfloat16_tEfN4cute5tupleIJNS7_1CILi64EEENS9_ILi128EEENS9_ILi96EEEEEENS4_13DefaultFusionEJEEENS4_15FmhaFwdEpilogueIS6_fNS8_IJSA_SC_SB_EEEEEJEEEEEvNT_6ParamsE:
        .type           _ZN7cutlass13device_kernelINS_4fmha6kernel13FmhaKernelTmaINS1_10collective15FmhaMainloopTmaINS_10bfloat16_tEfN4cute5tupleIJNS7_1CILi64EEENS9_ILi128EEENS9_ILi96EEEEEENS4_13DefaultFusionEJEEENS4_15FmhaFwdEpilogueIS6_fNS8_IJSA_SC_SB_EEEEEJEEEEEvNT_6ParamsE,@function
        .size           _ZN7cutlass13device_kernelINS_4fmha6kernel13FmhaKernelTmaINS1_10collective15FmhaMainloopTmaINS_10bfloat16_tEfN4cute5tupleIJNS7_1CILi64EEENS9_ILi128EEENS9_ILi96EEEEEENS4_13DefaultFusionEJEEENS4_15FmhaFwdEpilogueIS6_fNS8_IJSA_SC_SB_EEEEEJEEEEEvNT_6ParamsE,(.L_x_78 - _ZN7cutlass13device_kernelINS_4fmha6kernel13FmhaKernelTmaINS1_10collective15FmhaMainloopTmaINS_10bfloat16_tEfN4cute5tupleIJNS7_1CILi64EEENS9_ILi128EEENS9_ILi96EEEEEENS4_13DefaultFusionEJEEENS4_15FmhaFwdEpilogueIS6_fNS8_IJSA_SC_SB_EEEEEJEEEEEvNT_6ParamsE)
        .other          _ZN7cutlass13device_kernelINS_4fmha6kernel13FmhaKernelTmaINS1_10collective15FmhaMainloopTmaINS_10bfloat16_tEfN4cute5tupleIJNS7_1CILi64EEENS9_ILi128EEENS9_ILi96EEEEEENS4_13DefaultFusionEJEEENS4_15FmhaFwdEpilogueIS6_fNS8_IJSA_SC_SB_EEEEEJEEEEEvNT_6ParamsE,@"STO_CUDA_ENTRY STV_DEFAULT"
_ZN7cutlass13device_kernelINS_4fmha6kernel13FmhaKernelTmaINS1_10collective15FmhaMainloopTmaINS_10bfloat16_tEfN4cute5tupleIJNS7_1CILi64EEENS9_ILi128EEENS9_ILi96EEEEEENS4_13DefaultFusionEJEEENS4_15FmhaFwdEpilogueIS6_fNS8_IJSA_SC_SB_EEEEEJEEEEEvNT_6ParamsE:
[----:B------:R-:W1:Y:S01]  /*0000*/  LDC R1, c[0x0][0x28] ;  /* 0x00000a00ff017b82 */ /* 0x000e620000000800 */
[----:B------:R-:W2:Y:S01]  /*0010*/  S2R R16, SR_TID.X ;  /* 0x0000000000107919 */ /* 0x000ea20000002100 */
[----:B------:R-:W-:Y:S01]  /*0020*/  ELECT P0, URZ, PT ;  /* 0x00000000003f782f */ /* 0x000fe20003800000 */
[----:B------:R-:W-:Y:S01]  /*0030*/  BSSY B0, `(.L_x_0) ;  /* 0x0000010000007945 */ /* 0x000fe20003800000 */
[----:B--2---:R-:W-:-:S05]  /*0040*/  SHF.R.U32.HI R9, RZ, 0x5, R16 ;  /* 0x00000005ff097819 */ /* 0x004fca0000011610 */
[----:B------:R-:W2:Y:S02]  /*0050*/  SHFL.IDX PT, R0, R9, RZ, 0x1f ;  /* 0x00001fff09007589 */ /* 0x000ea400000e0000 */
[----:B--2---:R-:W-:-:S13]  /*0060*/  ISETP.NE.OR P0, PT, R0, RZ, !P0 ;  /* 0x000000ff0000720c */ /* 0x004fda0004705670 */
[----:B-1----:R-:W-:Y:S05]  /*0070*/  @P0 BRA `(.L_x_1) ;  /* 0x00000000002c0947 */ /* 0x002fea0003800000 */
[----:B------:R-:W-:Y:S02]  /*0080*/  ULDC.64 UR4, c[0x0][0x198] ;  /* 0x0000660000047ab9 */ /* 0x000fe40000000a00 */
[----:B------:R-:W-:Y:S02]  /*0090*/  UIADD3 UR6, UP0, UR4, 0xf0, URZ ;  /* 0x000000f004067890 */ /* 0x000fe4000ff1e03f */
[----:B------:R-:W-:Y:S02]  /*00a0*/  UIADD3 UR8, UP1, UR4, 0x1f0, URZ ;  /* 0x000001f004087890 */ /* 0x000fe4000ff3e03f */
[----:B------:R-:W-:Y:S02]  /*00b0*/  UIADD3 UR4, UP2, UR4, 0x2f0, URZ ;  /* 0x000002f004047890 */ /* 0x000fe4000ff5e03f */
[----:B------:R-:W-:Y:S02]  /*00c0*/  UIADD3.X UR7, URZ, UR5, URZ, UP0, !UPT ;  /* 0x000000053f077290 */ /* 0x000fe400087fe43f */
[----:B------:R-:W-:-:S02]  /*00d0*/  UIADD3.X UR9, URZ, UR5, URZ, UP1, !UPT ;  /* 0x000000053f097290 */ /* 0x000fc40008ffe43f */
[----:B------:R-:W-:-:S05]  /*00e0*/  UIADD3.X UR5, URZ, UR5, URZ, UP2, !UPT ;  /* 0x000000053f057290 */ /* 0x000fca00097fe43f */
[----:B------:R1:W-:Y:S02]  /*00f0*/  UTMACCTL.PF [UR6] ;  /* 0x00000000060079b9 */ /* 0x0003e40008040000 */
[----:B------:R1:W-:Y:S02]  /*0100*/  UTMACCTL.PF [UR8] ;  /* 0x00000000080079b9 */ /* 0x0003e40008040000 */
[----:B------:R1:W-:Y:S02]  /*0110*/  UTMACCTL.PF [UR4] ;  /* 0x00000000040079b9 */ /* 0x0003e40008040000 */
[----:B-1----:R-:W-:Y:S01]  /*0120*/  NOP ;  /* 0x0000000000007918 */ /* 0x002fe20000000000 */
.L_x_1:
[----:B------:R-:W-:Y:S05]  /*0130*/  BSYNC B0 ;  /* 0x0000000000007941 */ /* 0x000fea0003800000 */
.L_x_0:
[----:B------:R-:W1:Y:S02]  /*0140*/  SHFL.IDX PT, R0, R9, RZ, 0x1f ;  /* 0x00001fff09007589 */ /* 0x000e6400000e0000 */
[----:B-1----:R-:W-:-:S13]  /*0150*/  ISETP.NE.AND P0, PT, R0, RZ, PT ;  /* 0x000000ff0000720c */ /* 0x002fda0003f05270 */
[----:B------:R-:W-:Y:S05]  /*0160*/  @P0 BRA `(.L_x_2) ;  /* 0x0000000000400947 */ /* 0x000fea0003800000 */
[----:B------:R-:W1:Y:S01]  /*0170*/  S2UR UR8, SR_CgaCtaId ;  /* 0x00000000000879c3 */ /* 0x000e620000008800 */
[----:B------:R-:W-:Y:S01]  /*0180*/  UMOV UR4, 0x400 ;  /* 0x0000040000047882 */ /* 0x000fe20000000000 */
[----:B------:R-:W-:Y:S01]  /*0190*/  UMOV UR5, 0x1 ;  /* 0x0000000100057882 */ /* 0x000fe20000000000 */
[----:B------:R-:W-:Y:S01]  /*01a0*/  UMOV UR6, 0x80 ;  /* 0x0000008000067882 */ /* 0x000fe20000000000 */
[----:B------:R-:W-:Y:S01]  /*01b0*/  ELECT P0, URZ, PT ;  /* 0x00000000003f782f */ /* 0x000fe20003800000 */
[----:B------:R-:W-:-:S04]  /*01c0*/  UIADD3 UR6, -UR6, 0x100000, URZ ;  /* 0x0010000006067890 */ /* 0x000fc8000fffe13f */
[----:B------:R-:W-:Y:S02]  /*01d0*/  USHF.L.U32 UR7, UR6, 0xb, URZ ;  /* 0x0000000b06077899 */ /* 0x000fe4000800063f */
[----:B------:R-:W-:Y:S02]  /*01e0*/  USHF.L.U32 UR6, UR6, 0x1, URZ ;  /* 0x0000000106067899 */ /* 0x000fe4000800063f */
[----:B-1----:R-:W-:Y:S02]  /*01f0*/  ULEA UR8, UR8, UR4, 0x18 ;  /* 0x0000000408087291 */ /* 0x002fe4000f8ec03f */
[----:B------:R-:W-:-:S04]  /*0200*/  UIADD3 UR4, -UR5, 0x100000, URZ ;  /* 0x0010000005047890 */ /* 0x000fc8000fffe13f */
[----:B------:R-:W-:Y:S02]  /*0210*/  USHF.L.U32 UR5, UR4, 0xb, URZ ;  /* 0x0000000b04057899 */ /* 0x000fe4000800063f */
[----:B------:R-:W-:Y:S01]  /*0220*/  USHF.L.U32 UR4, UR4, 0x1, URZ ;  /* 0x0000000104047899 */ /* 0x000fe2000800063f */
[----:B------:R-:W1:Y:S11]  /*0230*/  FENCE.VIEW.ASYNC.S ;  /* 0x00000000000073c6 */ /* 0x000e760000000000 */
[----:B-1----:R1:W2:Y:S01]  /*0240*/  SYNCS.EXCH.64 URZ, [UR8+0x1b040], UR4 ;  /* 0x01b04004083f75b2 */ /* 0x0022a20008000100 */
[----:B------:R1:W3:Y:S01]  /*0250*/  SYNCS.EXCH.64 URZ, [UR8+0x1b048], UR6 ;  /* 0x01b04806083f75b2 */ /* 0x0002e20008000100 */
[----:B------:R-:W-:Y:S01]  /*0260*/  NOP ;  /* 0x0000000000007918 */ /* 0x000fe20000000000 */
.L_x_2:
[----:B------:R-:W4:Y:S01]  /*0270*/  SHFL.IDX PT, R0, R9, RZ, 0x1f ;  /* 0x00001fff09007589 */ /* 0x000f2200000e0000 */
[----:B------:R-:W-:Y:S01]  /*0280*/  NOP ;  /* 0x0000000000007918 */ /* 0x000fe20000000000 */
[----:B----4-:R-:W-:-:S13]  /*0290*/  ISETP.NE.AND P0, PT, R0, RZ, PT ;  /* 0x000000ff0000720c */ /* 0x010fda0003f05270 */
[----:B------:R-:W-:Y:S05]  /*02a0*/  @P0 BRA `(.L_x_3) ;  /* 0x0000000000580947 */ /* 0x000fea0003800000 */
[----:B-1----:R-:W1:Y:S01]  /*02b0*/  S2UR UR5, SR_CgaCtaId ;  /* 0x00000000000579c3 */ /* 0x002e620000008800 */
[----:B------:R-:W-:Y:S01]  /*02c0*/  UMOV UR4, 0x400 ;  /* 0x0000040000047882 */ /* 0x000fe20000000000 */
[----:B------:R-:W-:Y:S01]  /*02d0*/  UMOV UR6, 0x1 ;  /* 0x0000000100067882 */ /* 0x000fe20000000000 */
[----:B------:R-:W-:Y:S01]  /*02e0*/  UMOV UR7, 0x80 ;  /* 0x0000008000077882 */ /* 0x000fe20000000000 */
[----:B------:R-:W-:Y:S01]  /*02f0*/  ELECT P0, URZ, PT ;  /* 0x00000000003f782f */ /* 0x000fe20003800000 */
[----:B-1----:R-:W-:Y:S02]  /*0300*/  ULEA UR8, UR5, UR4, 0x18 ;  /* 0x0000000405087291 */ /* 0x002fe4000f8ec03f */
[----:B------:R-:W-:-:S04]  /*0310*/  UIADD3 UR4, -UR6, 0x100000, URZ ;  /* 0x0010000006047890 */ /* 0x000fc8000fffe13f */
[----:B------:R-:W-:Y:S02]  /*0320*/  USHF.L.U32 UR5, UR4, 0xb, URZ ;  /* 0x0000000b04057899 */ /* 0x000fe4000800063f */
[----:B------:R-:W-:Y:S02]  /*0330*/  USHF.L.U32 UR4, UR4, 0x1, URZ ;  /* 0x0000000104047899 */ /* 0x000fe4000800063f */
[----:B------:R-:W-:-:S04]  /*0340*/  UIADD3 UR6, -UR7, 0x100000, URZ ;  /* 0x0010000007067890 */ /* 0x000fc8000fffe13f */
[----:B------:R-:W-:Y:S02]  /*0350*/  USHF.L.U32 UR7, UR6, 0xb, URZ ;  /* 0x0000000b06077899 */ /* 0x000fe4000800063f */
[----:B------:R-:W-:Y:S01]  /*0360*/  USHF.L.U32 UR6, UR6, 0x1, URZ ;  /* 0x0000000106067899 */ /* 0x000fe2000800063f */
[----:B------:R-:W1:Y:S03]  /*0370*/  FENCE.VIEW.ASYNC.S ;  /* 0x00000000000073c6 */ /* 0x000e660000000000 */
[----:B-1----:R4:W1:Y:S08]  /*0380*/  SYNCS.EXCH.64 URZ, [UR8+0x1b000], UR4 ;  /* 0x01b00004083f75b2 */ /* 0x0028700008000100 */
[----:B------:R4:W1:Y:S01]  /*0390*/  SYNCS.EXCH.64 URZ, [UR8+0x1b020], UR6 ;  /* 0x01b02006083f75b2 */ /* 0x0008620008000100 */
[----:B------:R4:W1:Y:S01]  /*03a0*/  SYNCS.EXCH.64 URZ, [UR8+0x1b008], UR4 ;  /* 0x01b00804083f75b2 */ /* 0x0008620008000100 */
[----:B------:R4:W1:Y:S01]  /*03b0*/  SYNCS.EXCH.64 URZ, [UR8+0x1b028], UR6 ;  /* 0x01b02806083f75b2 */ /* 0x0008620008000100 */
[----:B------:R4:W1:Y:S01]  /*03c0*/  SYNCS.EXCH.64 URZ, [UR8+0x1b010], UR4 ;  /* 0x01b01004083f75b2 */ /* 0x0008620008000100 */
[----:B------:R4:W1:Y:S01]  /*03d0*/  SYNCS.EXCH.64 URZ, [UR8+0x1b030], UR6 ;  /* 0x01b03006083f75b2 */ /* 0x0008620008000100 */
[----:B------:R4:W1:Y:S01]  /*03e0*/  SYNCS.EXCH.64 URZ, [UR8+0x1b018], UR4 ;  /* 0x01b01804083f75b2 */ /* 0x0008620008000100 */
[----:B------:R4:W1:Y:S02]  /*03f0*/  SYNCS.EXCH.64 URZ, [UR8+0x1b038], UR6 ;  /* 0x01b03806083f75b2 */ /* 0x0008640008000100 */
[----:B----4-:R-:W-:Y:S01]  /*0400*/  NOP ;  /* 0x0000000000007918 */ /* 0x010fe20000000000 */
.L_x_3:
        /* <DEDUP_REMOVED lines=22> */
[----:B------:R4:W1:Y:S02]  /*0570*/  SYNCS.EXCH.64 URZ, [UR8+0x1b078], UR6 ;  /* 0x01b07806083f75b2 */ /* 0x0008640008000100 */
[----:B----4-:R-:W-:Y:S01]  /*0580*/  NOP ;  /* 0x0000000000007918 */ /* 0x010fe20000000000 */
.L_x_4:
[----:B------:R-:W4:Y:S01]  /*0590*/  SHFL.IDX PT, R9, R9, RZ, 0x1f ;  /* 0x00001fff09097589 */ /* 0x000f2200000e0000 */
[----:B------:R-:W-:Y:S01]  /*05a0*/  ELECT P0, URZ, PT ;  /* 0x00000000003f782f */ /* 0x000fe20003800000 */
[----:B------:R-:W-:Y:S01]  /*05b0*/  NOP ;  /* 0x0000000000007918 */ /* 0x000fe20000000000 */
[----:B------:R-:W4:Y:S01]  /*05c0*/  S2UR UR36, SR_CTAID.Y ;  /* 0x00000000002479c3 */ /* 0x000f220000002600 */
[----:B------:R-:W-:Y:S01]  /*05d0*/  BSSY B0, `(.L_x_5) ;  /* 0x000002f000007945 */ /* 0x000fe20003800000 */
[----:B------:R-:W-:Y:S02]  /*05e0*/  MOV R8, RZ ;  /* 0x000000ff00087202 */ /* 0x000fe40000000f00 */
[----:B------:R-:W-:-:S04]  /*05f0*/  LOP3.LUT R17, R16, 0x7f, RZ, 0xc0, !PT ;  /* 0x0000007f10117812 */ /* 0x000fc800078ec0ff */
[----:B------:R-:W4:Y:S08]  /*0600*/  S2UR UR37, SR_CTAID.Z ;  /* 0x00000000002579c3 */ /* 0x000f300000002700 */
[----:B-123--:R-:W-:Y:S01]  /*0610*/  BAR.SYNC.DEFER_BLOCKING 0x0 ;  /* 0x0000000000007b1d */ /* 0x00efe20000010000 */
[----:B----4-:R-:W-:-:S13]  /*0620*/  ISETP.EQ.AND P1, PT, R9, RZ, P0 ;  /* 0x000000ff0900720c */ /* 0x010fda0000722270 */
[----:B------:R-:W-:Y:S05]  /*0630*/  @!P1 BRA `(.L_x_6) ;  /* 0x0000000000a09947 */ /* 0x000fea0003800000 */
[----:B------:R-:W1:Y:S01]  /*0640*/  S2R R3, SR_CgaCtaId ;  /* 0x0000000000037919 */ /* 0x000e620000008800 */
[----:B------:R-:W-:Y:S02]  /*0650*/  MOV R0, 0x400 ;  /* 0x0000040000007802 */ /* 0x000fe40000000f00 */
[----:B------:R-:W-:Y:S02]  /*0660*/  MOV R2, 0x1 ;  /* 0x0000000100027802 */ /* 0x000fe40000000f00 */
[----:B------:R-:W-:Y:S02]  /*0670*/  ISETP.NE.AND P3, PT, R17, RZ, PT ;  /* 0x000000ff1100720c */ /* 0x000fe40003f65270 */
[----:B-1----:R-:W-:Y:S02]  /*0680*/  LEA R3, R3, R0, 0x18 ;  /* 0x0000000003037211 */ /* 0x002fe400078ec0ff */
[----:B------:R-:W-:-:S04]  /*0690*/  SHF.L.U32 R0, R2, 0x1f, RZ ;  /* 0x0000001f02007819 */ /* 0x000fc800000006ff */
[----:B------:R-:W1:Y:S02]  /*06a0*/  SYNCS.PHASECHK.TRANS64.TRYWAIT P2, [R3+URZ+0x1b048], R0 ;  /* 0x01b04800030075a7 */ /* 0x000e64000804017f */
[----:B-1----:R-:W-:Y:S05]  /*06b0*/  @!P2 BRA `(.L_x_7) ;  /* 0x000000800064a947 */ /* 0x002fea0003800000 */
.L_x_61:
[----:B------:R-:W-:Y:S05]  /*06c0*/  @P3 BRA `(.L_x_8) ;  /* 0x0000000000143947 */ /* 0x000fea0003800000 */
[----:B------:R-:W-:Y:S02]  /*06d0*/  LOP3.LUT P2, RZ, R16, 0x1f, RZ, 0xc0, !PT ;  /* 0x0000001f10ff7812 */ /* 0x000fe4000784c0ff */
[----:B-1----:R-:W-:-:S04]  /*06e0*/  MOV R0, 0x3000 ;  /* 0x0000300000007802 */ /* 0x002fc80000000f00 */
[----:B------:R2:W-:Y:S07]  /*06f0*/  SYNCS.ARRIVE.TRANS64 RZ, [R3+URZ+0x1b040], R0 ;  /* 0x01b0400003ff79a7 */ /* 0x0005ee000800003f */
[----:B------:R-:W-:Y:S05]  /*0700*/  @!P2 BRA `(.L_x_8) ;  /* 0x000000000004a947 */ /* 0x000fea0003800000 */
[----:B------:R-:W-:Y:S01]  /*0710*/  BPT.TRAP 0x1 ;  /* 0x000000040000795c */ /* 0x000fe20000300000 */
.L_x_8:
[----:B------:R-:W3:Y:S01]  /*0720*/  S2UR UR11, SR_CTAID.X ;  /* 0x00000000000b79c3 */ /* 0x000ee20000002500 */
[----:B------:R-:W-:Y:S01]  /*0730*/  R2UR UR8, R3 ;  /* 0x00000000030872ca */ /* 0x000fe200000e0000 */
[----:B------:R-:W-:Y:S01]  /*0740*/  ULDC.64 UR4, c[0x0][0x198] ;  /* 0x0000660000047ab9 */ /* 0x000fe20000000a00 */
[----:B------:R-:W-:Y:S01]  /*0750*/  UMOV UR6, 0x0 ;  /* 0x0000000000067882 */ /* 0x000fe20000000000 */
[----:B------:R-:W-:Y:S01]  /*0760*/  UIADD3 UR4, UP0, UR4, 0xf0, URZ ;  /* 0x000000f004047890 */ /* 0x000fe2000ff1e03f */
[----:B------:R-:W-:Y:S01]  /*0770*/  UMOV UR7, 0x10000000 ;  /* 0x1000000000077882 */ /* 0x000fe20000000000 */
[----:B------:R-:W-:Y:S02]  /*0780*/  UMOV UR10, URZ ;  /* 0x0000003f000a7c82 */ /* 0x000fe40008000000 */
[----:B------:R-:W-:Y:S01]  /*0790*/  UIADD3.X UR5, URZ, UR5, URZ, UP0, !UPT ;  /* 0x000000053f057290 */ /* 0x000fe200087fe43f */
[----:B------:R-:W-:Y:S01]  /*07a0*/  UMOV UR12, UR36 ;  /* 0x00000024000c7c82 */ /* 0x000fe20008000000 */
[----:B------:R-:W-:Y:S01]  /*07b0*/  UMOV UR13, UR37 ;  /* 0x00000025000d7c82 */ /* 0x000fe20008000000 */
[----:B------:R-:W-:Y:S01]  /*07c0*/  UMOV UR18, 0x20 ;  /* 0x0000002000127882 */ /* 0x000fe20000000000 */
[----:B------:R-:W-:-:S02]  /*07d0*/  UMOV UR20, UR36 ;  /* 0x0000002400147c82 */ /* 0x000fc40008000000 */
[----:B------:R-:W-:Y:S02]  /*07e0*/  UIADD3 UR9, UR8, 0x1b040, URZ ;  /* 0x0001b04008097890 */ /* 0x000fe4000fffe03f */
[----:B------:R-:W-:Y:S02]  /*07f0*/  UIADD3 UR16, UR8, 0x1000, URZ ;  /* 0x0000100008107890 */ /* 0x000fe4000fffe03f */
[----:B------:R-:W-:Y:S01]  /*0800*/  UIADD3 UR32, UR8, 0x2000, URZ ;  /* 0x0000200008207890 */ /* 0x000fe2000fffe03f */
[----:B------:R-:W-:Y:S02]  /*0810*/  UMOV UR21, UR37 ;  /* 0x0000002500157c82 */ /* 0x000fe40008000000 */
[----:B------:R-:W-:Y:S01]  /*0820*/  UMOV UR17, UR9 ;  /* 0x0000000900117c82 */ /* 0x000fe20008000000 */
[----:B------:R-:W-:Y:S01]  /*0830*/  UMOV UR34, 0x40 ;  /* 0x0000004000227882 */ /* 0x000fe20000000000 */
[----:B------:R-:W-:Y:S01]  /*0840*/  UMOV UR33, UR9 ;  /* 0x0000000900217c82 */ /* 0x000fe20008000000 */
[----:B---3--:R-:W-:-:S07]  /*0850*/  USHF.L.U32 UR11, UR11, 0x6, URZ ;  /* 0x000000060b0b7899 */ /* 0x008fce000800063f */
[----:B------:R-:W-:Y:S01]  /*0860*/  UMOV UR19, UR11 ;  /* 0x0000000b00137c82 */ /* 0x000fe20008000000 */
[----:B------:R-:W-:Y:S01]  /*0870*/  UMOV UR35, UR11 ;  /* 0x0000000b00237c82 */ /* 0x000fe20008000000 */
[----:B------:R3:W-:Y:S01]  /*0880*/  UTMALDG.4D [UR8], [UR4], desc[UR6] ;  /* 0x00000608040075b4 */ /* 0x0007e20008019000 */
[----:B------:R3:W-:Y:S01]  /*0890*/  UTMALDG.4D [UR16], [UR4], desc[UR6] ;  /* 0x00000610040075b4 */ /* 0x0007e20008019000 */
[----:B------:R3:W-:Y:S02]  /*08a0*/  UTMALDG.4D [UR32], [UR4], desc[UR6] ;  /* 0x00000620040075b4 */ /* 0x0007e40008019000 */
[----:B---3--:R-:W-:Y:S01]  /*08b0*/  NOP ;  /* 0x0000000000007918 */ /* 0x008fe20000000000 */
.L_x_6:
[----:B------:R-:W-:Y:S05]  /*08c0*/  BSYNC B0 ;  /* 0x0000000000007941 */ /* 0x000fea0003800000 */
.L_x_5:
[----:B------:R-:W1:Y:S01]  /*08d0*/  LDC R11, c[0x0][0x28c] ;  /* 0x0000a300ff0b7b82 */ /* 0x000e620000000800 */
[----:B------:R-:W-:Y:S01]  /*08e0*/  BSSY B0, `(.L_x_9) ;  /* 0x00000c8000007945 */ /* 0x000fe20003800000 */
[----:B------:R-:W-:Y:S02]  /*08f0*/  MOV R6, 0x1 ;  /* 0x0000000100067802 */ /* 0x000fe40000000f00 */
[----:B------:R-:W-:Y:S02]  /*0900*/  MOV R5, RZ ;  /* 0x000000ff00057202 */ /* 0x000fe40000000f00 */
[----:B-12---:R-:W-:-:S04]  /*0910*/  IADD3 R0, R11, 0x7f, RZ ;  /* 0x0000007f0b007810 */ /* 0x006fc80007ffe0ff */
[----:B------:R-:W-:-:S04]  /*0920*/  SHF.R.S32.HI R3, RZ, 0x1f, R0 ;  /* 0x0000001fff037819 */ /* 0x000fc80000011400 */
[----:B------:R-:W-:-:S04]  /*0930*/  LEA.HI R3, R3, R0, RZ, 0x7 ;  /* 0x0000000003037211 */ /* 0x000fc800078f38ff */
[----:B------:R-:W-:-:S04]  /*0940*/  SHF.R.S32.HI R14, RZ, 0x7, R3 ;  /* 0x00000007ff0e7819 */ /* 0x000fc80000011403 */
[----:B------:R-:W-:Y:S01]  /*0950*/  SHF.L.U32 R7, R14, 0x1, RZ ;  /* 0x000000010e077819 */ /* 0x000fe200000006ff */
[----:B------:R-:W-:Y:S06]  /*0960*/  @!P1 BRA `(.L_x_10) ;  /* 0x0000000800fc9947 */ /* 0x000fec0003800000 */
[----:B------:R-:W-:Y:S02]  /*0970*/  ISETP.GE.AND P1, PT, R11, 0x1, PT ;  /* 0x000000010b00780c */ /* 0x000fe40003f26270 */
[----:B------:R-:W-:Y:S02]  /*0980*/  LOP3.LUT R4, R16, 0x1f, RZ, 0xc0, !PT ;  /* 0x0000001f10047812 */ /* 0x000fe400078ec0ff */
[----:B------:R-:W-:Y:S02]  /*0990*/  MOV R8, RZ ;  /* 0x000000ff00087202 */ /* 0x000fe40000000f00 */
[----:B------:R-:W-:-:S07]  /*09a0*/  MOV R5, RZ ;  /* 0x000000ff00057202 */ /* 0x000fce0000000f00 */
        /* <DEDUP_REMOVED lines=9> */
.L_x_62:
[----:B------:R-:W-:Y:S01]  /*0a40*/  MOV R5, 0x1 ;  /* 0x0000000100057802 */ /* 0x000fe20000000f00 */
[----:B------:R-:W-:Y:S06]  /*0a50*/  @P2 BRA `(.L_x_13) ;  /* 0x0000000000142947 */ /* 0x000fec0003800000 */
[----:B------:R-:W-:Y:S02]  /*0a60*/  ISETP.NE.AND P1, PT, R4, RZ, PT ;  /* 0x000000ff0400720c */ /* 0x000fe40003f25270 */
[----:B-1----:R-:W-:-:S04]  /*0a70*/  MOV R0, 0x6000 ;  /* 0x0000600000007802 */ /* 0x002fc80000000f00 */
[----:B------:R2:W-:Y:S07]  /*0a80*/  SYNCS.ARRIVE.TRANS64 RZ, [R3+URZ+0x1b000], R0 ;  /* 0x01b0000003ff79a7 */ /* 0x0005ee000800003f */
[----:B------:R-:W-:Y:S05]  /*0a90*/  @!P1 BRA `(.L_x_13) ;  /* 0x0000000000049947 */ /* 0x000fea0003800000 */
[----:B------:R-:W-:Y:S01]  /*0aa0*/  BPT.TRAP 0x1 ;  /* 0x000000040000795c */ /* 0x000fe20000300000 */
.L_x_13:
[----:B------:R-:W3:Y:S01]  /*0ab0*/  S2R R13, SR_CgaCtaId ;  /* 0x00000000000d7919 */ /* 0x000ee20000008800 */
[----:B------:R-:W-:Y:S01]  /*0ac0*/  R2UR UR32, R3 ;  /* 0x00000000032072ca */ /* 0x000fe200000e0000 */
[----:B------:R-:W-:Y:S01]  /*0ad0*/  ULDC.64 UR4, c[0x0][0x198] ;  /* 0x0000660000047ab9 */ /* 0x000fe20000000a00 */
[----:B-12---:R-:W-:Y:S01]  /*0ae0*/  MOV R0, 0x400 ;  /* 0x0000040000007802 */ /* 0x006fe20000000f00 */
[----:B------:R-:W-:Y:S01]  /*0af0*/  UIADD3 UR4, UP0, UR4, 0x1f0, URZ ;  /* 0x000001f004047890 */ /* 0x000fe2000ff1e03f */
[----:B------:R-:W-:Y:S01]  /*0b00*/  MOV R3, 0x1 ;  /* 0x0000000100037802 */ /* 0x000fe20000000f00 */
[----:B------:R-:W-:Y:S01]  /*0b10*/  UMOV UR19, URZ ;  /* 0x0000003f00137c82 */ /* 0x000fe20008000000 */
[----:B------:R-:W-:Y:S01]  /*0b20*/  UMOV UR6, 0x0 ;  /* 0x0000000000067882 */ /* 0x000fe20000000000 */
[----:B------:R-:W-:Y:S01]  /*0b30*/  UIADD3.X UR5, URZ, UR5, URZ, UP0, !UPT ;  /* 0x000000053f057290 */ /* 0x000fe200087fe43f */
[----:B------:R-:W-:Y:S01]  /*0b40*/  SHF.L.U32 R3, R3, 0x1f, RZ ;  /* 0x0000001f03037819 */ /* 0x000fe200000006ff */
[----:B------:R-:W-:Y:S01]  /*0b50*/  UMOV UR7, 0x10000000 ;  /* 0x1000000000077882 */ /* 0x000fe20000000000 */
[----:B------:R-:W-:Y:S01]  /*0b60*/  UMOV UR18, URZ ;  /* 0x0000003f00127c82 */ /* 0x000fe20008000000 */
[----:B------:R-:W-:Y:S01]  /*0b70*/  UMOV UR20, UR36 ;  /* 0x0000002400147c82 */ /* 0x000fe20008000000 */
[----:B------:R-:W-:Y:S01]  /*0b80*/  UMOV UR21, UR37 ;  /* 0x0000002500157c82 */ /* 0x000fe20008000000 */
[----:B------:R-:W-:Y:S01]  /*0b90*/  UIADD3 UR16, UR32, 0x3000, URZ ;  /* 0x0000300020107890 */ /* 0x000fe2000fffe03f */
[----:B------:R-:W-:Y:S01]  /*0ba0*/  ISETP.NE.AND P2, PT, R17, RZ, PT ;  /* 0x000000ff1100720c */ /* 0x000fe20003f45270 */
[----:B------:R-:W-:-:S02]  /*0bb0*/  UIADD3 UR17, UR32, 0x1b000, URZ ;  /* 0x0001b00020117890 */ /* 0x000fc4000fffe03f */
[----:B------:R-:W-:Y:S02]  /*0bc0*/  UIADD3 UR8, UR32, 0x5000, URZ ;  /* 0x0000500020087890 */ /* 0x000fe4000fffe03f */
[----:B------:R-:W-:Y:S01]  /*0bd0*/  UIADD3 UR32, UR32, 0x7000, URZ ;  /* 0x0000700020207890 */ /* 0x000fe2000fffe03f */
[----:B------:R-:W-:Y:S01]  /*0be0*/  UMOV UR10, 0x20 ;  /* 0x00000020000a7882 */ /* 0x000fe20000000000 */
[----:B------:R-:W-:Y:S01]  /*0bf0*/  UMOV UR12, UR36 ;  /* 0x00000024000c7c82 */ /* 0x000fe20008000000 */
[----:B------:R-:W-:Y:S01]  /*0c00*/  UMOV UR13, UR37 ;  /* 0x00000025000d7c82 */ /* 0x000fe20008000000 */
[----:B------:R-:W-:Y:S01]  /*0c10*/  UMOV UR11, UR19 ;  /* 0x00000013000b7c82 */ /* 0x000fe20008000000 */
[----:B------:R-:W-:Y:S01]  /*0c20*/  UMOV UR9, UR17 ;  /* 0x0000001100097c82 */ /* 0x000fe20008000000 */
[----:B------:R-:W-:Y:S01]  /*0c30*/  UMOV UR34, 0x40 ;  /* 0x0000004000227882 */ /* 0x000fe20000000000 */
[----:B------:R-:W-:Y:S01]  /*0c40*/  UMOV UR35, UR19 ;  /* 0x0000001300237c82 */ /* 0x000fe20008000000 */
[----:B------:R1:W-:Y:S01]  /*0c50*/  UTMALDG.4D [UR16], [UR4], desc[UR6] ;  /* 0x00000610040075b4 */ /* 0x0003e20008019000 */
[----:B------:R-:W-:Y:S01]  /*0c60*/  UMOV UR33, UR17 ;  /* 0x0000001100217c82 */ /* 0x000fe20008000000 */
[----:B---3--:R-:W-:-:S04]  /*0c70*/  LEA R2, R13, R0, 0x18 ;  /* 0x000000000d027211 */ /* 0x008fc800078ec0ff */
[----:B------:R-:W-:Y:S01]  /*0c80*/  LEA R0, R5, R2, 0x3 ;  /* 0x0000000205007211 */ /* 0x000fe200078e18ff */
[----:B------:R1:W-:Y:S01]  /*0c90*/  UTMALDG.4D [UR8], [UR4], desc[UR6] ;  /* 0x00000608040075b4 */ /* 0x0003e20008019000 */
[----:B------:R1:W-:Y:S02]  /*0ca0*/  UTMALDG.4D [UR32], [UR4], desc[UR6] ;  /* 0x00000620040075b4 */ /* 0x0003e40008019000 */
[----:B------:R-:W2:Y:S02]  /*0cb0*/  SYNCS.PHASECHK.TRANS64.TRYWAIT P1, [R0+URZ+0x1b020], R3 ;  /* 0x01b02003000075a7 */ /* 0x000ea4000802017f */
[----:B-12---:R-:W-:Y:S05]  /*0cc0*/  @!P1 BRA `(.L_x_14) ;  /* 0x0000007c00089947 */ /* 0x006fea0003800000 */
.L_x_63:
[----:B------:R-:W-:Y:S01]  /*0cd0*/  MOV R8, 0x1 ;  /* 0x0000000100087802 */ /* 0x000fe20000000f00 */
[----:B------:R-:W-:Y:S06]  /*0ce0*/  @P2 BRA `(.L_x_15) ;  /* 0x0000000000142947 */ /* 0x000fec0003800000 */
[----:B------:R-:W-:Y:S02]  /*0cf0*/  ISETP.NE.AND P1, PT, R4, RZ, PT ;  /* 0x000000ff0400720c */ /* 0x000fe40003f25270 */
[----:B-1----:R-:W-:-:S04]  /*0d00*/  MOV R3, 0x6000 ;  /* 0x0000600000037802 */ /* 0x002fc80000000f00 */
[----:B------:R2:W-:Y:S07]  /*0d10*/  SYNCS.ARRIVE.TRANS64 RZ, [R0+URZ+0x1b000], R3 ;  /* 0x01b0000300ff79a7 */ /* 0x0005ee000800003f */
[----:B------:R-:W-:Y:S05]  /*0d20*/  @!P1 BRA `(.L_x_15) ;  /* 0x0000000000049947 */ /* 0x000fea0003800000 */
[----:B------:R-:W-:Y:S01]  /*0d30*/  BPT.TRAP 0x1 ;  /* 0x000000040000795c */ /* 0x000fe20000300000 */
.L_x_15:
[C---:B------:R-:W-:Y:S01]  /*0d40*/  IMAD R2, R5.reuse, 0x6000, R2 ;  /* 0x0000600005027824 */ /* 0x040fe200078e0202 */
[----:B------:R-:W-:Y:S01]  /*0d50*/  R2UR UR17, R0 ;  /* 0x00000000001172ca */ /* 0x000fe200000e0000 */
[----:B------:R-:W-:Y:S01]  /*0d60*/  ULDC.64 UR4, c[0x0][0x198] ;  /* 0x0000660000047ab9 */ /* 0x000fe20000000a00 */
[----:B------:R-:W-:Y:S01]  /*0d70*/  UMOV UR19, URZ ;  /* 0x0000003f00137c82 */ /* 0x000fe20008000000 */
[----:B------:R-:W-:Y:S01]  /*0d80*/  UIADD3 UR4, UP0, UR4, 0x2f0, URZ ;  /* 0x000002f004047890 */ /* 0x000fe2000ff1e03f */
[----:B------:R-:W-:Y:S01]  /*0d90*/  R2UR UR32, R2 ;  /* 0x00000000022072ca */ /* 0x000fe200000e0000 */
[----:B------:R-:W-:Y:S01]  /*0da0*/  UMOV UR6, 0x0 ;  /* 0x0000000000067882 */ /* 0x000fe20000000000 */
[----:B------:R-:W-:Y:S01]  /*0db0*/  UMOV UR7, 0x10000000 ;  /* 0x1000000000077882 */ /* 0x000fe20000000000 */
[----:B------:R-:W-:Y:S01]  /*0dc0*/  UIADD3.X UR5, URZ, UR5, URZ, UP0, !UPT ;  /* 0x000000053f057290 */ /* 0x000fe200087fe43f */
[----:B------:R-:W-:Y:S01]  /*0dd0*/  IADD3 R5, R5, 0x1, RZ ;  /* 0x0000000105057810 */ /* 0x000fe20007ffe0ff */
[----:B------:R-:W-:Y:S01]  /*0de0*/  UMOV UR18, URZ ;  /* 0x0000003f00127c82 */ /* 0x000fe20008000000 */
[----:B------:R-:W-:Y:S01]  /*0df0*/  UMOV UR20, UR36 ;  /* 0x0000002400147c82 */ /* 0x000fe20008000000 */
[----:B------:R-:W-:Y:S01]  /*0e00*/  UMOV UR21, UR37 ;  /* 0x0000002500157c82 */ /* 0x000fe20008000000 */
[----:B------:R-:W-:Y:S01]  /*0e10*/  UMOV UR10, 0x20 ;  /* 0x00000020000a7882 */ /* 0x000fe20000000000 */
[----:B------:R-:W-:Y:S01]  /*0e20*/  UIADD3 UR17, UR17, 0x1b000, URZ ;  /* 0x0001b00011117890 */ /* 0x000fe2000fffe03f */
[----:B------:R-:W-:Y:S01]  /*0e30*/  UMOV UR12, UR36 ;  /* 0x00000024000c7c82 */ /* 0x000fe20008000000 */
[----:B------:R-:W-:-:S02]  /*0e40*/  UMOV UR13, UR37 ;  /* 0x00000025000d7c82 */ /* 0x000fc40008000000 */
[----:B------:R-:W-:Y:S02]  /*0e50*/  UIADD3 UR16, UR32, 0x3000, URZ ;  /* 0x0000300020107890 */ /* 0x000fe4000fffe03f */
[----:B------:R-:W-:Y:S02]  /*0e60*/  UIADD3 UR8, UR32, 0x5000, URZ ;  /* 0x0000500020087890 */ /* 0x000fe4000fffe03f */
[----:B------:R-:W-:Y:S01]  /*0e70*/  UIADD3 UR32, UR32, 0x7000, URZ ;  /* 0x0000700020207890 */ /* 0x000fe2000fffe03f */
[----:B------:R-:W-:Y:S01]  /*0e80*/  UMOV UR11, UR19 ;  /* 0x00000013000b7c82 */ /* 0x000fe20008000000 */
[----:B------:R-:W-:Y:S01]  /*0e90*/  UMOV UR9, UR17 ;  /* 0x0000001100097c82 */ /* 0x000fe20008000000 */
[----:B------:R-:W-:Y:S01]  /*0ea0*/  UMOV UR34, 0x40 ;  /* 0x0000004000227882 */ /* 0x000fe20000000000 */
[----:B------:R-:W-:Y:S01]  /*0eb0*/  UMOV UR35, UR19 ;  /* 0x0000001300237c82 */ /* 0x000fe20008000000 */
[----:B------:R3:W-:Y:S01]  /*0ec0*/  UTMALDG.4D [UR16], [UR4], desc[UR6] ;  /* 0x00000610040075b4 */ /* 0x0007e20008019000 */
[----:B------:R-:W-:Y:S01]  /*0ed0*/  UMOV UR33, UR17 ;  /* 0x0000001100217c82 */ /* 0x000fe20008000000 */
[----:B------:R3:W-:Y:S02]  /*0ee0*/  UTMALDG.4D [UR8], [UR4], desc[UR6] ;  /* 0x00000608040075b4 */ /* 0x0007e40008019000 */
[----:B------:R3:W-:Y:S02]  /*0ef0*/  UTMALDG.4D [UR32], [UR4], desc[UR6] ;  /* 0x00000620040075b4 */ /* 0x0007e40008019000 */
[----:B---3--:R-:W-:Y:S01]  /*0f00*/  NOP ;  /* 0x0000000000007918 */ /* 0x008fe20000000000 */
.L_x_11:
[----:B------:R-:W-:Y:S02]  /*0f10*/  ISETP.GE.AND P1, PT, R11, 0x81, PT ;  /* 0x000000810b00780c */ /* 0x000fe40003f26270 */
[----:B------:R-:W-:-:S11]  /*0f20*/  MOV R6, 0x1 ;  /* 0x0000000100067802 */ /* 0x000fd60000000f00 */
[----:B------:R-:W-:Y:S05]  /*0f30*/  @!P1 BRA `(.L_x_16) ;  /* 0x0000000400849947 */ /* 0x000fea0003800000 */
[----:B-12---:R-:W1:Y:S01]  /*0f40*/  S2R R3, SR_CgaCtaId ;  /* 0x0000000000037919 */ /* 0x006e620000008800 */
[----:B------:R-:W-:Y:S02]  /*0f50*/  MOV R0, 0x400 ;  /* 0x0000040000007802 */ /* 0x000fe40000000f00 */
[----:B------:R-:W-:Y:S02]  /*0f60*/  MOV R2, 0x1 ;  /* 0x0000000100027802 */ /* 0x000fe40000000f00 */
[----:B------:R-:W-:Y:S02]  /*0f70*/  ISETP.NE.AND P2, PT, R17, RZ, PT ;  /* 0x000000ff1100720c */ /* 0x000fe40003f45270 */
[----:B-1----:R-:W-:Y:S02]  /*0f80*/  LEA R0, R3, R0, 0x18 ;  /* 0x0000000003007211 */ /* 0x002fe400078ec0ff */
[----:B------:R-:W-:Y:S02]  /*0f90*/  SHF.L.U32 R3, R2, 0x1f, RZ ;  /* 0x0000001f02037819 */ /* 0x000fe400000006ff */
[----:B------:R-:W-:-:S04]  /*0fa0*/  LEA R2, R5, R0, 0x3 ;  /* 0x0000000005027211 */ /* 0x000fc800078e18ff */
[----:B------:R-:W1:Y:S02]  /*0fb0*/  SYNCS.PHASECHK.TRANS64.TRYWAIT P1, [R2+URZ+0x1b020], R3 ;  /* 0x01b02003020075a7 */ /* 0x000e64000802017f */
[----:B-1----:R-:W-:Y:S05]  /*0fc0*/  @!P1 BRA `(.L_x_17) ;  /* 0x00000078005c9947 */ /* 0x002fea0003800000 */
.L_x_64:
[----:B------:R-:W-:Y:S05]  /*0fd0*/  @P2 BRA `(.L_x_18) ;  /* 0x0000000000142947 */ /* 0x000fea0003800000 */
[----:B------:R-:W-:Y:S02]  /*0fe0*/  ISETP.NE.AND P1, PT, R4, RZ, PT ;  /* 0x000000ff0400720c */ /* 0x000fe40003f25270 */
[----:B-1----:R-:W-:-:S04]  /*0ff0*/  MOV R3, 0x6000 ;  /* 0x0000600000037802 */ /* 0x002fc80000000f00 */
[----:B------:R2:W-:Y:S07]  /*1000*/  SYNCS.ARRIVE.TRANS64 RZ, [R2+URZ+0x1b000], R3 ;  /* 0x01b0000302ff79a7 */ /* 0x0005ee000800003f */
[----:B------:R-:W-:Y:S05]  /*1010*/  @!P1 BRA `(.L_x_18) ;  /* 0x0000000000049947 */ /* 0x000fea0003800000 */
[----:B------:R-:W-:Y:S01]  /*1020*/  BPT.TRAP 0x1 ;  /* 0x000000040000795c */ /* 0x000fe20000300000 */
.L_x_18:
[----:B-12---:R-:W1:Y:S01]  /*1030*/  S2R R3, SR_CgaCtaId ;  /* 0x0000000000037919 */ /* 0x006e620000008800 */
[C---:B------:R-:W-:Y:S01]  /*1040*/  IMAD R0, R5.reuse, 0x6000, R0 ;  /* 0x0000600005007824 */ /* 0x040fe200078e0200 */
[----:B------:R-:W-:Y:S01]  /*1050*/  R2UR UR17, R2 ;  /* 0x00000000021172ca */ /* 0x000fe200000e0000 */
[----:B------:R-:W-:Y:S01]  /*1060*/  ULDC.64 UR4, c[0x0][0x198] ;  /* 0x0000660000047ab9 */ /* 0x000fe20000000a00 */
[----:B------:R-:W-:Y:S01]  /*1070*/  R2UR UR19, R8 ;  /* 0x00000000081372ca */ /* 0x000fe200000e0000 */
[----:B------:R-:W-:Y:S01]  /*1080*/  UIADD3 UR4, UP0, UR4, 0x1f0, URZ ;  /* 0x000001f004047890 */ /* 0x000fe2000ff1e03f */
[----:B------:R-:W-:Y:S01]  /*1090*/  R2UR UR32, R0 ;  /* 0x00000000002072ca */ /* 0x000fe200000e0000 */
[----:B------:R-:W-:Y:S01]  /*10a0*/  UMOV UR6, 0x0 ;  /* 0x0000000000067882 */ /* 0x000fe20000000000 */
[----:B------:R-:W-:Y:S01]  /*10b0*/  IADD3 R5, R5, 0x1, RZ ;  /* 0x0000000105057810 */ /* 0x000fe20007ffe0ff */
[----:B------:R-:W-:Y:S01]  /*10c0*/  UIADD3.X UR5, URZ, UR5, URZ, UP0, !UPT ;  /* 0x000000053f057290 */ /* 0x000fe200087fe43f */
[----:B------:R-:W-:Y:S01]  /*10d0*/  MOV R0, 0x400 ;  /* 0x0000040000007802 */ /* 0x000fe20000000f00 */
[----:B------:R-:W-:Y:S01]  /*10e0*/  UMOV UR7, 0x10000000 ;  /* 0x1000000000077882 */ /* 0x000fe20000000000 */
[C---:B------:R-:W-:Y:S01]  /*10f0*/  ISETP.NE.AND P2, PT, R5.reuse, 0x4, PT ;  /* 0x000000040500780c */ /* 0x040fe20003f45270 */
[----:B------:R-:W-:Y:S01]  /*1100*/  UMOV UR18, URZ ;  /* 0x0000003f00127c82 */ /* 0x000fe20008000000 */
[C---:B------:R-:W-:Y:S01]  /*1110*/  ISETP.NE.AND P1, PT, R5.reuse, 0x4, PT ;  /* 0x000000040500780c */ /* 0x040fe20003f25270 */
[----:B------:R-:W-:Y:S01]  /*1120*/  UIADD3 UR17, UR17, 0x1b000, URZ ;  /* 0x0001b00011117890 */ /* 0x000fe2000fffe03f */
[----:B------:R-:W-:Y:S01]  /*1130*/  SEL R5, R5, RZ, P2 ;  /* 0x000000ff05057207 */ /* 0x000fe20001000000 */
[----:B------:R-:W-:Y:S01]  /*1140*/  USHF.L.U32 UR19, UR19, 0x7, URZ ;  /* 0x0000000713137899 */ /* 0x000fe2000800063f */
[----:B------:R-:W-:Y:S01]  /*1150*/  SEL R6, RZ, 0x1, !P1 ;  /* 0x00000001ff067807 */ /* 0x000fe20004800000 */
[----:B------:R-:W-:Y:S01]  /*1160*/  UIADD3 UR16, UR32, 0x3000, URZ ;  /* 0x0000300020107890 */ /* 0x000fe2000fffe03f */
[----:B------:R-:W-:Y:S01]  /*1170*/  ISETP.NE.AND P2, PT, R17, RZ, PT ;  /* 0x000000ff1100720c */ /* 0x000fe20003f45270 */
[----:B------:R-:W-:-:S02]  /*1180*/  UIADD3 UR8, UR32, 0x5000, URZ ;  /* 0x0000500020087890 */ /* 0x000fc4000fffe03f */
[----:B------:R-:W-:Y:S01]  /*1190*/  UIADD3 UR32, UR32, 0x7000, URZ ;  /* 0x0000700020207890 */ /* 0x000fe2000fffe03f */
[----:B------:R-:W-:Y:S01]  /*11a0*/  UMOV UR20, UR36 ;  /* 0x0000002400147c82 */ /* 0x000fe20008000000 */
[----:B------:R-:W-:Y:S01]  /*11b0*/  UMOV UR21, UR37 ;  /* 0x0000002500157c82 */ /* 0x000fe20008000000 */
[----:B------:R-:W-:Y:S01]  /*11c0*/  UMOV UR10, 0x20 ;  /* 0x00000020000a7882 */ /* 0x000fe20000000000 */
[----:B------:R-:W-:Y:S01]  /*11d0*/  UMOV UR12, UR36 ;  /* 0x00000024000c7c82 */ /* 0x000fe20008000000 */
[----:B------:R-:W-:Y:S01]  /*11e0*/  UMOV UR13, UR37 ;  /* 0x00000025000d7c82 */ /* 0x000fe20008000000 */
[----:B------:R-:W-:Y:S01]  /*11f0*/  UMOV UR9, UR17 ;  /* 0x0000001100097c82 */ /* 0x000fe20008000000 */
[----:B------:R-:W-:Y:S01]  /*1200*/  UMOV UR11, UR19 ;  /* 0x00000013000b7c82 */ /* 0x000fe20008000000 */
[----:B-1----:R-:W-:Y:S01]  /*1210*/  LEA R2, R3, R0, 0x18 ;  /* 0x0000000003027211 */ /* 0x002fe200078ec0ff */
[----:B------:R-:W-:Y:S01]  /*1220*/  UMOV UR34, 0x40 ;  /* 0x0000004000227882 */ /* 0x000fe20000000000 */
[----:B------:R-:W-:Y:S01]  /*1230*/  SHF.L.U32 R0, R6, 0x1f, RZ ;  /* 0x0000001f06007819 */ /* 0x000fe200000006ff */
[----:B------:R-:W-:Y:S01]  /*1240*/  UMOV UR33, UR17 ;  /* 0x0000001100217c82 */ /* 0x000fe20008000000 */
[----:B------:R-:W-:Y:S01]  /*1250*/  LEA R3, R5, R2, 0x3 ;  /* 0x0000000205037211 */ /* 0x000fe200078e18ff */
[----:B------:R1:W-:Y:S01]  /*1260*/  UTMALDG.4D [UR16], [UR4], desc[UR6] ;  /* 0x00000610040075b4 */ /* 0x0003e20008019000 */
[----:B------:R-:W-:Y:S01]  /*1270*/  UMOV UR35, UR19 ;  /* 0x0000001300237c82 */ /* 0x000fe20008000000 */
[----:B------:R1:W-:Y:S01]  /*1280*/  UTMALDG.4D [UR8], [UR4], desc[UR6] ;  /* 0x00000608040075b4 */ /* 0x0003e20008019000 */
[----:B------:R1:W-:Y:S01]  /*1290*/  UTMALDG.4D [UR32], [UR4], desc[UR6] ;  /* 0x00000620040075b4 */ /* 0x0003e20008019000 */
[----:B------:R-:W2:Y:S02]  /*12a0*/  SYNCS.PHASECHK.TRANS64.TRYWAIT P1, [R3+URZ+0x1b020], R0 ;  /* 0x01b02000030075a7 */ /* 0x000ea4000802017f */
[----:B-12---:R-:W-:Y:S05]  /*12b0*/  @!P1 BRA `(.L_x_19) ;  /* 0x0000007400b49947 */ /* 0x006fea0003800000 */
.L_x_65:
[----:B------:R-:W-:Y:S05]  /*12c0*/  @P2 BRA `(.L_x_20) ;  /* 0x0000000000142947 */ /* 0x000fea0003800000 */
[----:B------:R-:W-:Y:S02]  /*12d0*/  ISETP.NE.AND P1, PT, R4, RZ, PT ;  /* 0x000000ff0400720c */ /* 0x000fe40003f25270 */
[----:B-1----:R-:W-:-:S04]  /*12e0*/  MOV R0, 0x6000 ;  /* 0x0000600000007802 */ /* 0x002fc80000000f00 */
[----:B------:R2:W-:Y:S07]  /*12f0*/  SYNCS.ARRIVE.TRANS64 RZ, [R3+URZ+0x1b000], R0 ;  /* 0x01b0000003ff79a7 */ /* 0x0005ee000800003f */
[----:B------:R-:W-:Y:S05]  /*1300*/  @!P1 BRA `(.L_x_20) ;  /* 0x0000000000049947 */ /* 0x000fea0003800000 */
[----:B------:R-:W-:Y:S01]  /*1310*/  BPT.TRAP 0x1 ;  /* 0x000000040000795c */ /* 0x000fe20000300000 */
.L_x_20:
[----:B------:R-:W-:Y:S01]  /*1320*/  IMAD R2, R5, 0x6000, R2 ;  /* 0x0000600005027824 */ /* 0x000fe200078e0202 */
[----:B------:R-:W-:Y:S01]  /*1330*/  R2UR UR17, R3 ;  /* 0x00000000031172ca */ /* 0x000fe200000e0000 */
[----:B------:R-:W-:Y:S01]  /*1340*/  ULDC.64 UR4, c[0x0][0x198] ;  /* 0x0000660000047ab9 */ /* 0x000fe20000000a00 */
[----:B------:R-:W-:Y:S01]  /*1350*/  R2UR UR19, R8 ;  /* 0x00000000081372ca */ /* 0x000fe200000e0000 */
        /* <DEDUP_REMOVED lines=11> */
[C---:B------:R-:W-:Y:S01]  /*1410*/  ISETP.NE.AND P1, PT, R5.reuse, 0x4, PT ;  /* 0x000000040500780c */ /* 0x040fe20003f25270 */
[----:B------:R-:W-:Y:S01]  /*1420*/  USHF.L.U32 UR19, UR19, 0x7, URZ ;  /* 0x0000000713137899 */ /* 0x000fe2000800063f */
[----:B------:R-:W-:Y:S01]  /*1430*/  IADD3 R8, R8, 0x1, RZ ;  /* 0x0000000108087810 */ /* 0x000fe20007ffe0ff */
[----:B------:R-:W-:Y:S01]  /*1440*/  UIADD3 UR16, UR32, 0x3000, URZ ;  /* 0x0000300020107890 */ /* 0x000fe2000fffe03f */
[----:B-12---:R-:W-:Y:S01]  /*1450*/  SEL R3, RZ, 0x1, P1 ;  /* 0x00000001ff037807 */ /* 0x006fe20000800000 */
[----:B------:R-:W-:Y:S01]  /*1460*/  UIADD3 UR8, UR32, 0x5000, URZ ;  /* 0x0000500020087890 */ /* 0x000fe2000fffe03f */
[----:B------:R-:W-:Y:S01]  /*1470*/  SEL R5, R5, RZ, P1 ;  /* 0x000000ff05057207 */ /* 0x000fe20000800000 */
[----:B------:R-:W-:Y:S01]  /*1480*/  UIADD3 UR32, UR32, 0x7000, URZ ;  /* 0x0000700020207890 */ /* 0x000fe2000fffe03f */
[----:B------:R-:W-:Y:S01]  /*1490*/  LOP3.LUT R6, R6, R3, RZ, 0x3c, !PT ;  /* 0x0000000306067212 */ /* 0x000fe200078e3cff */
        /* <DEDUP_REMOVED lines=8> */
[----:B------:R3:W-:Y:S01]  /*1520*/  UTMALDG.4D [UR8], [UR4], desc[UR6] ;  /* 0x00000608040075b4 */ /* 0x0007e20008019000 */
[----:B------:R3:W-:Y:S02]  /*1530*/  UTMALDG.4D [UR32], [UR4], desc[UR6] ;  /* 0x00000620040075b4 */ /* 0x0007e40008019000 */
[----:B---3--:R-:W-:Y:S01]  /*1540*/  NOP ;  /* 0x0000000000007918 */ /* 0x008fe20000000000 */
.L_x_16:
[----:B------:R-:W-:-:S07]  /*1550*/  IADD3 R7, R7, -0x4, RZ ;  /* 0xfffffffc07077810 */ /* 0x000fce0007ffe0ff */
.L_x_10:
[----:B------:R-:W-:Y:S05]  /*1560*/  BSYNC B0 ;  /* 0x0000000000007941 */ /* 0x000fea0003800000 */
.L_x_9:
[----:B-12---:R-:W1:Y:S01]  /*1570*/  S2R R3, SR_CgaCtaId ;  /* 0x0000000000037919 */ /* 0x006e620000008800 */
[----:B------:R-:W-:Y:S02]  /*1580*/  MOV R2, 0x400 ;  /* 0x0000040000027802 */ /* 0x000fe40000000f00 */
[----:B------:R-:W-:Y:S02]  /*1590*/  SHF.L.U32 R23, RZ, 0x1f, RZ ;  /* 0x0000001fff177819 */ /* 0x000fe400000006ff */
[----:B-1----:R-:W-:-:S04]  /*15a0*/  LEA R2, R3, R2, 0x18 ;  /* 0x0000000203027211 */ /* 0x002fc800078ec0ff */
[----:B------:R-:W1:Y:S02]  /*15b0*/  SYNCS.PHASECHK.TRANS64.TRYWAIT P1, [R2+URZ+0x1b040], R23 ;  /* 0x01b04017020075a7 */ /* 0x000e64000802017f */
[----:B-1----:R-:W-:Y:S05]  /*15c0*/  @!P1 BRA `(.L_x_21) ;  /* 0x0000007400049947 */ /* 0x002fea0003800000 */
.L_x_66:
[----:B------:R-:W2:Y:S01]  /*15d0*/  SYNCS.PHASECHK.TRANS64.TRYWAIT P1, [R2+URZ+0x1b000], R23 ;  /* 0x01b00017020075a7 */ /* 0x000ea2000802017f */
[----:B------:R-:W-:Y:S01]  /*15e0*/  MOV R4, RZ ;  /* 0x000000ff00047202 */ /* 0x000fe20000000f00 */
[----:B--2---:R-:W-:Y:S06]  /*15f0*/  @!P1 BRA `(.L_x_22) ;  /* 0x00000074000c9947 */ /* 0x004fec0003800000 */
.L_x_67:
[----:B------:R-:W-:Y:S05]  /*1600*/  WARPSYNC.ALL ;  /* 0x0000000000007948 */ /* 0x000fea0003800000 */
[C---:B------:R-:W-:Y:S01]  /*1610*/  R2UR UR15, R2.reuse ;  /* 0x00000000020f72ca */ /* 0x040fe200000e0000 */
[----:B------:R-:W-:Y:S01]  /*1620*/  WARPGROUP.ARRIVE ;  /* 0x00000000000079c5 */ /* 0x000fe20000000000 */
[----:B------:R-:W-:Y:S01]  /*1630*/  R2UR UR4, R2 ;  /* 0x00000000020472ca */ /* 0x000fe200000e0000 */
[----:B------:R-:W-:Y:S01]  /*1640*/  UMOV UR57, 0x80000020 ;  /* 0x8000002000397882 */ /* 0x000fe20000000000 */
[----:B------:R-:W-:Y:S01]  /*1650*/  UMOV UR23, 0x80000020 ;  /* 0x8000002000177882 */ /* 0x000fe20000000000 */
[----:B------:R-:W-:Y:S01]  /*1660*/  UMOV UR21, UR57 ;  /* 0x0000003900157c82 */ /* 0x000fe20008000000 */
[----:B------:R-:W-:Y:S01]  /*1670*/  UMOV UR53, 0x80000020 ;  /* 0x8000002000357882 */ /* 0x000fe20000000000 */
[----:B------:R-:W-:Y:S01]  /*1680*/  UMOV UR55, 0x80000020 ;  /* 0x8000002000377882 */ /* 0x000fe20000000000 */
[----:B------:R-:W-:Y:S01]  /*1690*/  UMOV UR49, 0x80000020 ;  /* 0x8000002000317882 */ /* 0x000fe20000000000 */
[----:B------:R-:W-:Y:S01]  /*16a0*/  UMOV UR51, 0x80000020 ;  /* 0x8000002000337882 */ /* 0x000fe20000000000 */
[----:B------:R-:W-:Y:S01]  /*16b0*/  UMOV UR45, 0x80000020 ;  /* 0x80000020002d7882 */ /* 0x000fe20000000000 */
[----:B------:R-:W-:Y:S01]  /*16c0*/  UMOV UR47, 0x80000020 ;  /* 0x80000020002f7882 */ /* 0x000fe20000000000 */
[----:B------:R-:W-:Y:S01]  /*16d0*/  UMOV UR5, 0x80000020 ;  /* 0x8000002000057882 */ /* 0x000fe20000000000 */
[----:B------:R-:W-:-:S02]  /*16e0*/  UIADD3 UR15, UR15, 0x3000, URZ ;  /* 0x000030000f0f7890 */ /* 0x000fc4000fffe03f */
[----:B------:R-:W-:Y:S02]  /*16f0*/  USHF.R.U32.HI UR4, URZ, 0x4, UR4 ;  /* 0x000000043f047899 */ /* 0x000fe40008011604 */
[----:B------:R-:W-:Y:S02]  /*1700*/  USHF.R.U32.HI UR15, URZ, 0x4, UR15 ;  /* 0x000000043f0f7899 */ /* 0x000fe4000801160f */
[----:B------:R-:W-:Y:S02]  /*1710*/  ULOP3.LUT UR4, UR4, 0x3fff, URZ, 0xc0, !UPT ;  /* 0x00003fff04047892 */ /* 0x000fe4000f8ec03f */
[----:B------:R-:W-:Y:S02]  /*1720*/  ULOP3.LUT UR15, UR15, 0x3fff, URZ, 0xc0, !UPT ;  /* 0x00003fff0f0f7892 */ /* 0x000fe4000f8ec03f */
[----:B------:R-:W-:Y:S02]  /*1730*/  ULOP3.LUT UR56, UR4, 0x10000, URZ, 0xfc, !UPT ;  /* 0x0001000004387892 */ /* 0x000fe4000f8efc3f */
[----:B------:R-:W-:-:S02]  /*1740*/  ULOP3.LUT UR22, UR15, 0x10000, URZ, 0xfc, !UPT ;  /* 0x000100000f167892 */ /* 0x000fc4000f8efc3f */
[----:B------:R-:W-:Y:S02]  /*1750*/  UIADD3 UR52, UR56, 0x2, URZ ;  /* 0x0000000238347890 */ /* 0x000fe4000fffe03f */
[----:B------:R-:W-:Y:S01]  /*1760*/  UIADD3 UR54, UR22, 0x2, URZ ;  /* 0x0000000216367890 */ /* 0x000fe2000fffe03f */
[----:B------:R-:W-:Y:S01]  /*1770*/  UMOV UR20, UR56 ;  /* 0x0000003800147c82 */ /* 0x000fe20008000000 */
[----:B------:R-:W-:-:S03]  /*1780*/  UIADD3 UR48, UR56, 0x100, URZ ;  /* 0x0000010038307890 */ /* 0x000fc6000fffe03f */
[----:B------:R-:W-:Y:S01]  /*1790*/  HGMMA.64x128x16.F32.BF16 R24, gdesc[UR20], RZ, !UPT, gsb0 ;  /* 0x01e00000141879f0 */ /* 0x000fe2000c0018ff */
[----:B------:R-:W-:Y:S02]  /*17a0*/  UIADD3 UR50, UR22, 0x200, URZ ;  /* 0x0000020016327890 */ /* 0x000fe4000fffe03f */
[----:B------:R-:W-:Y:S02]  /*17b0*/  UIADD3 UR44, UR56, 0x102, URZ ;  /* 0x00000102382c7890 */ /* 0x000fe4000fffe03f */
[----:B------:R-:W-:Y:S02]  /*17c0*/  UIADD3 UR46, UR22, 0x202, URZ ;  /* 0x00000202162e7890 */ /* 0x000fe4000fffe03f */
[----:B------:R-:W-:Y:S02]  /*17d0*/  UIADD3 UR4, UR56, 0x200, URZ ;  /* 0x0000020038047890 */ /* 0x000fe4000fffe03f */
[----:B------:R-:W-:Y:S01]  /*17e0*/  UIADD3 UR6, UR22, 0x400, URZ ;  /* 0x0000040016067890 */ /* 0x000fe2000fffe03f */
[----:B------:R-:W-:Y:S01]  /*17f0*/  UMOV UR7, 0x80000020 ;  /* 0x8000002000077882 */ /* 0x000fe20000000000 */
[----:B------:R-:W-:-:S02]  /*1800*/  UIADD3 UR40, UR56, 0x202, URZ ;  /* 0x0000020238287890 */ /* 0x000fc4000fffe03f */
[----:B------:R-:W-:Y:S01]  /*1810*/  UIADD3 UR42, UR22, 0x402, URZ ;  /* 0x00000402162a7890 */ /* 0x000fe2000fffe03f */
[----:B------:R-:W-:Y:S01]  /*1820*/  UMOV UR41, 0x80000020 ;  /* 0x8000002000297882 */ /* 0x000fe20000000000 */
[----:B------:R-:W-:Y:S01]  /*1830*/  UMOV UR43, 0x80000020 ;  /* 0x80000020002b7882 */ /* 0x000fe20000000000 */
[----:B------:R-:W-:Y:S01]  /*1840*/  ULDC UR8, c[0x0][0x604] ;  /* 0x0001810000087ab9 */ /* 0x000fe20000000800 */
        /* <DEDUP_REMOVED lines=27> */
[----:B------:R-:W-:-:S02]  /*1a00*/  WARPGROUP.DEPBAR.LE gsb0, 0x0 ;  /* 0x00008000000079c5 */ /* 0x000fc40000010000 */
[----:B------:R-:W-:-:S06]  /*1a10*/  WARPGROUP.ARRIVE ;  /* 0x00000000000079c5 */ /* 0x000fcc0000000000 */
[----:B------:R-:W-:Y:S03]  /*1a20*/  HGMMA.64x128x16.F32.BF16 R24, gdesc[UR52], R24, gsb0 ;  /* 0x01e00000341879f0 */ /* 0x000fe60008001818 */
[----:B------:R-:W-:Y:S02]  /*1a30*/  WARPGROUP.DEPBAR.LE gsb0, 0x0 ;  /* 0x00008000000079c5 */ /* 0x000fe40000010000 */
[----:B------:R-:W-:-:S07]  /*1a40*/  WARPGROUP.ARRIVE ;  /* 0x00000000000079c5 */ /* 0x000fce0000000000 */
[----:B------:R-:W-:Y:S03]  /*1a50*/  HGMMA.64x128x16.F32.BF16 R24, gdesc[UR48], R24, gsb0 ;  /* 0x01e00000301879f0 */ /* 0x000fe60008001818 */
[----:B------:R-:W-:Y:S02]  /*1a60*/  WARPGROUP.DEPBAR.LE gsb0, 0x0 ;  /* 0x00008000000079c5 */ /* 0x000fe40000010000 */
[----:B------:R-:W-:-:S07]  /*1a70*/  WARPGROUP.ARRIVE ;  /* 0x00000000000079c5 */ /* 0x000fce0000000000 */
[----:B------:R-:W-:Y:S03]  /*1a80*/  HGMMA.64x128x16.F32.BF16 R24, gdesc[UR44], R24, gsb0 ;  /* 0x01e000002c1879f0 */ /* 0x000fe60008001818 */
[----:B------:R-:W-:Y:S02]  /*1a90*/  WARPGROUP.DEPBAR.LE gsb0, 0x0 ;  /* 0x00008000000079c5 */ /* 0x000fe40000010000 */
[----:B------:R-:W-:-:S07]  /*1aa0*/  WARPGROUP.ARRIVE ;  /* 0x00000000000079c5 */ /* 0x000fce0000000000 */
[----:B------:R-:W-:Y:S01]  /*1ab0*/  HGMMA.64x128x16.F32.BF16 R24, gdesc[UR4], R24, gsb0 ;  /* 0x01e00000041879f0 */ /* 0x000fe20008001818 */
[----:B------:R-:W-:Y:S01]  /*1ac0*/  ULDC UR6, c[0x0][0x604] ;  /* 0x0001810000067ab9 */ /* 0x000fe20000000800 */
[----:B------:R-:W-:Y:S01]  /*1ad0*/  ULDC UR7, c[0x0][0x604] ;  /* 0x0001810000077ab9 */ /* 0x000fe20000000800 */
[----:B------:R-:W-:Y:S02]  /*1ae0*/  WARPGROUP.DEPBAR.LE gsb0, 0x0 ;  /* 0x00008000000079c5 */ /* 0x000fe40000010000 */
[----:B------:R-:W-:-:S07]  /*1af0*/  WARPGROUP.ARRIVE ;  /* 0x00000000000079c5 */ /* 0x000fce0000000000 */
[----:B------:R-:W-:Y:S01]  /*1b00*/  HGMMA.64x128x16.F32.BF16 R24, gdesc[UR40], R24, gsb0 ;  /* 0x01e00000281879f0 */ /* 0x000fe20008001818 */
[----:B------:R-:W-:Y:S01]  /*1b10*/  ULDC UR42, c[0x0][0x604] ;  /* 0x00018100002a7ab9 */ /* 0x000fe20000000800 */
[----:B------:R-:W-:Y:S01]  /*1b20*/  ULDC UR43, c[0x0][0x604] ;  /* 0x00018100002b7ab9 */ /* 0x000fe20000000800 */
[----:B------:R-:W-:Y:S02]  /*1b30*/  WARPGROUP.DEPBAR.LE gsb0, 0x0 ;  /* 0x00008000000079c5 */ /* 0x000fe40000010000 */
[----:B------:R-:W-:Y:S01]  /*1b40*/  FMNMX R3, R24, R25, !PT ;  /* 0x0000001918037209 */ /* 0x000fe20007800000 */
[----:B------:R-:W3:Y:S01]  /*1b50*/  SYNCS.PHASECHK.TRANS64.TRYWAIT P6, [R2+URZ+0x1b008], R23 ;  /* 0x01b00817020075a7 */ /* 0x000ee200080c017f */
[----:B------:R-:W-:Y:S02]  /*1b60*/  FMNMX R13, R26, R27, !PT ;  /* 0x0000001b1a0d7209 */ /* 0x000fe40007800000 */
[----:B------:R-:W-:Y:S02]  /*1b70*/  FMNMX R0, R28, R3, !PT ;  /* 0x000000031c007209 */ /* 0x000fe40007800000 */
[----:B------:R-:W-:-:S02]  /*1b80*/  FMNMX R10, R30, R13, !PT ;  /* 0x0000000d1e0a7209 */ /* 0x000fc40007800000 */
[----:B------:R-:W-:Y:S02]  /*1b90*/  FMNMX R3, R29, R0, !PT ;  /* 0x000000001d037209 */ /* 0x000fe40007800000 */
[----:B------:R-:W-:Y:S02]  /*1ba0*/  FMNMX R13, R31, R10, !PT ;  /* 0x0000000a1f0d7209 */ /* 0x000fe40007800000 */
[----:B------:R-:W-:Y:S02]  /*1bb0*/  FMNMX R0, R32, R3, !PT ;  /* 0x0000000320007209 */ /* 0x000fe40007800000 */
        /* <DEDUP_REMOVED lines=54> */
[----:B------:R-:W-:-:S03]  /*1f20*/  FMNMX R10, R87, R10, !PT ;  /* 0x0000000a570a7209 */ /* 0x000fc60007800000 */
[----:B------:R-:W4:Y:S04]  /*1f30*/  SHFL.BFLY PT, R3, R12, 0x1, 0x1f ;  /* 0x0c201f000c037f89 */ /* 0x000f2800000e0000 */
[----:B------:R-:W5:Y:S01]  /*1f40*/  SHFL.BFLY PT, R15, R10, 0x1, 0x1f ;  /* 0x0c201f000a0f7f89 */ /* 0x000f6200000e0000 */
[----:B----4-:R-:W-:Y:S02]  /*1f50*/  FMNMX R13, R12, R3, !PT ;  /* 0x000000030c0d7209 */ /* 0x010fe40007800000 */
[----:B-----5:R-:W-:-:S03]  /*1f60*/  FMNMX R15, R10, R15, !PT ;  /* 0x0000000f0a0f7209 */ /* 0x020fc60007800000 */
[----:B------:R-:W4:Y:S04]  /*1f70*/  SHFL.BFLY PT, R0, R13, 0x2, 0x1f ;  /* 0x0c401f000d007f89 */ /* 0x000f2800000e0000 */
[----:B------:R-:W5:Y:S01]  /*1f80*/  SHFL.BFLY PT, R18, R15, 0x2, 0x1f ;  /* 0x0c401f000f127f89 */ /* 0x000f6200000e0000 */
[----:B----4-:R-:W-:-:S04]  /*1f90*/  FMNMX R3, R13, R0, !PT ;  /* 0x000000000d037209 */ /* 0x010fc80007800000 */
[----:B------:R-:W-:Y:S02]  /*1fa0*/  FSETP.NEU.AND P1, PT, R3, -INF , PT ;  /* 0xff8000000300780b */ /* 0x000fe40003f2d000 */
[----:B-----5:R-:W-:Y:S02]  /*1fb0*/  FMNMX R0, R15, R18, !PT ;  /* 0x000000120f007209 */ /* 0x020fe40007800000 */
[----:B------:R-:W-:Y:S02]  /*1fc0*/  FSEL R10, R3, RZ, P1 ;  /* 0x000000ff030a7208 */ /* 0x000fe40000800000 */
[----:B------:R-:W-:-:S03]  /*1fd0*/  FSETP.NEU.AND P1, PT, R0, -INF , PT ;  /* 0xff8000000000780b */ /* 0x000fc60003f2d000 */
[----:B------:R-:W-:Y:S01]  /*1fe0*/  FMUL R10, R10, UR6 ;  /* 0x000000060a0a7c20 */ /* 0x000fe20008400000 */
[----:B------:R-:W-:Y:S01]  /*1ff0*/  ULDC UR6, c[0x0][0x604] ;  /* 0x0001810000067ab9 */ /* 0x000fe20000000800 */
[----:B------:R-:W-:Y:S02]  /*2000*/  FSEL R18, R0, RZ, P1 ;  /* 0x000000ff00127208 */ /* 0x000fe40000800000 */
[--C-:B------:R-:W-:Y:S01]  /*2010*/  FFMA R24, R24, UR7, -R10.reuse ;  /* 0x0000000718187c23 */ /* 0x100fe2000800080a */
[--C-:B------:R-:W-:Y:S01]  /*2020*/  FFMA R13, R25, UR8, -R10.reuse ;  /* 0x00000008190d7c23 */ /* 0x100fe2000800080a */
[--C-:B------:R-:W-:Y:S01]  /*2030*/  FFMA R12, R28, UR9, -R10.reuse ;  /* 0x000000091c0c7c23 */ /* 0x100fe2000800080a */
[--C-:B------:R-:W-:Y:S01]  /*2040*/  FFMA R15, R29, UR10, -R10.reuse ;  /* 0x0000000a1d0f7c23 */ /* 0x100fe2000800080a */
[--C-:B------:R-:W-:Y:S01]  /*2050*/  FFMA R32, R32, UR11, -R10.reuse ;  /* 0x0000000b20207c23 */ /* 0x100fe2000800080a */
[----:B------:R-:W-:Y:S01]  /*2060*/  FSETP.GEU.AND P4, PT, R24, -126, PT ;  /* 0xc2fc00001800780b */ /* 0x000fe20003f8e000 */
[--C-:B------:R-:W-:Y:S01]  /*2070*/  FFMA R33, R33, UR12, -R10.reuse ;  /* 0x0000000c21217c23 */ /* 0x100fe2000800080a */
[----:B------:R-:W-:Y:S01]  /*2080*/  FSETP.GEU.AND P5, PT, R13, -126, PT ;  /* 0xc2fc00000d00780b */ /* 0x000fe20003fae000 */
[--C-:B------:R-:W-:Y:S01]  /*2090*/  FFMA R36, R36, UR13, -R10.reuse ;  /* 0x0000000d24247c23 */ /* 0x100fe2000800080a */
        /* <DEDUP_REMOVED lines=9> */
[----:B------:R-:W-:Y:S01]  /*2130*/  @!P4 FMUL R24, R24, 0.5 ;  /* 0x3f0000001818c820 */ /* 0x000fe20000400000 */
[--C-:B------:R-:W-:Y:S01]  /*2140*/  FFMA R56, R56, UR25, -R10.reuse ;  /* 0x0000001938387c23 */ /* 0x100fe2000800080a */
[----:B------:R-:W-:Y:S01]  /*2150*/  @!P5 FMUL R13, R13, 0.5 ;  /* 0x3f0000000d0dd820 */ /* 0x000fe20000400000 */
        /* <DEDUP_REMOVED lines=14> */
[----:B------:R-:W-:Y:S01]  /*2240*/  FFMA R85, R85, UR43, -R10 ;  /* 0x0000002b55557c23 */ /* 0x000fe2000800080a */
[----:B------:R-:W4:Y:S01]  /*2250*/  MUFU.EX2 R13, R13 ;  /* 0x0000000d000d7308 */ /* 0x000f220000000800 */
[----:B------:R-:W-:Y:S01]  /*2260*/  FSETP.GEU.AND P2, PT, R12, -126, PT ;  /* 0xc2fc00000c00780b */ /* 0x000fe20003f4e000 */
[----:B------:R-:W-:Y:S01]  /*2270*/  ULDC UR6, c[0x0][0x604] ;  /* 0x0001810000067ab9 */ /* 0x000fe20000000800 */
[----:B------:R-:W-:Y:S01]  /*2280*/  ULDC UR7, c[0x0][0x604] ;  /* 0x0001810000077ab9 */ /* 0x000fe20000000800 */
[----:B------:R-:W-:Y:S01]  /*2290*/  FMUL R21, R18, UR6 ;  /* 0x0000000612157c20 */ /* 0x000fe20008400000 */
[----:B------:R-:W-:Y:S01]  /*22a0*/  ULDC UR8, c[0x0][0x604] ;  /* 0x0001810000087ab9 */ /* 0x000fe20000000800 */
[----:B------:R-:W-:Y:S01]  /*22b0*/  ULDC UR9, c[0x0][0x604] ;  /* 0x0001810000097ab9 */ /* 0x000fe20000000800 */
[----:B------:R-:W-:Y:S01]  /*22c0*/  ULDC UR10, c[0x0][0x604] ;  /* 0x00018100000a7ab9 */ /* 0x000fe20000000800 */
[----:B------:R5:W1:Y:S01]  /*22d0*/  MUFU.EX2 R10, R24 ;  /* 0x00000018000a7308 */ /* 0x000a620000000800 */
[--C-:B------:R-:W-:Y:S01]  /*22e0*/  FFMA R18, R26, UR7, -R21.reuse ;  /* 0x000000071a127c23 */ /* 0x100fe20008000815 */
[--C-:B------:R-:W-:Y:S01]  /*22f0*/  FFMA R19, R27, UR8, -R21.reuse ;  /* 0x000000081b137c23 */ /* 0x100fe20008000815 */
[--C-:B------:R-:W-:Y:S01]  /*2300*/  FFMA R20, R30, UR9, -R21.reuse ;  /* 0x000000091e147c23 */ /* 0x100fe20008000815 */
[--C-:B------:R-:W-:Y:S01]  /*2310*/  FFMA R31, R31, UR10, -R21.reuse ;  /* 0x0000000a1f1f7c23 */ /* 0x100fe20008000815 */
[----:B------:R-:W-:Y:S01]  /*2320*/  FSETP.GEU.AND P1, PT, R15, -126, PT ;  /* 0xc2fc00000f00780b */ /* 0x000fe20003f2e000 */
[----:B------:R-:W-:Y:S01]  /*2330*/  @!P2 FMUL R12, R12, 0.5 ;  /* 0x3f0000000c0ca820 */ /* 0x000fe20000400000 */
[----:B------:R-:W-:Y:S01]  /*2340*/  FSETP.GEU.AND P3, PT, R19, -126, PT ;  /* 0xc2fc00001300780b */ /* 0x000fe20003f6e000 */
[----:B------:R-:W-:Y:S01]  /*2350*/  ULDC UR11, c[0x0][0x604] ;  /* 0x00018100000b7ab9 */ /* 0x000fe20000000800 */
[----:B-----5:R-:W-:Y:S01]  /*2360*/  P2R R24, PR, RZ, 0x4 ;  /* 0x00000004ff187803 */ /* 0x020fe20000000000 */
[----:B----4-:R-:W-:Y:S01]  /*2370*/  @!P5 FMUL R13, R13, R13 ;  /* 0x0000000d0d0dd220 */ /* 0x010fe20000400000 */
[----:B------:R-:W-:Y:S01]  /*2380*/  FSETP.GEU.AND P2, PT, R18, -126, PT ;  /* 0xc2fc00001200780b */ /* 0x000fe20003f4e000 */
[----:B------:R-:W-:Y:S01]  /*2390*/  ULDC UR12, c[0x0][0x604] ;  /* 0x00018100000c7ab9 */ /* 0x000fe20000000800 */
[----:B------:R-:W-:Y:S01]  /*23a0*/  FSETP.GEU.AND P5, PT, R31, -126, PT ;  /* 0xc2fc00001f00780b */ /* 0x000fe20003fae000 */
[----:B------:R-:W-:Y:S01]  /*23b0*/  ULDC UR13, c[0x0][0x604] ;  /* 0x00018100000d7ab9 */ /* 0x000fe20000000800 */
[----:B------:R-:W-:Y:S01]  /*23c0*/  ULDC UR14, c[0x0][0x604] ;  /* 0x00018100000e7ab9 */ /* 0x000fe20000000800 */
[----:B------:R-:W-:Y:S01]  /*23d0*/  ULDC UR16, c[0x0][0x604] ;  /* 0x0001810000107ab9 */ /* 0x000fe20000000800 */
[----:B-1----:R-:W-:Y:S01]  /*23e0*/  @!P4 FMUL R10, R10, R10 ;  /* 0x0000000a0a0ac220 */ /* 0x002fe20000400000 */
[----:B------:R-:W-:Y:S01]  /*23f0*/  FSETP.GEU.AND P4, PT, R20, -126, PT ;  /* 0xc2fc00001400780b */ /* 0x000fe20003f8e000 */
[----:B------:R-:W-:Y:S01]  /*2400*/  @!P1 FMUL R15, R15, 0.5 ;  /* 0x3f0000000f0f9820 */ /* 0x000fe20000400000 */
[----:B------:R-:W-:Y:S01]  /*2410*/  @!P3 FMUL R19, R19, 0.5 ;  /* 0x3f0000001313b820 */ /* 0x000fe20000400000 */
[----:B------:R-:W-:Y:S01]  /*2420*/  ULDC UR17, c[0x0][0x604] ;  /* 0x0001810000117ab9 */ /* 0x000fe20000000800 */
[----:B------:R-:W-:Y:S01]  /*2430*/  ULDC UR18, c[0x0][0x604] ;  /* 0x0001810000127ab9 */ /* 0x000fe20000000800 */
[----:B------:R-:W-:Y:S01]  /*2440*/  ULDC UR19, c[0x0][0x604] ;  /* 0x0001810000137ab9 */ /* 0x000fe20000000800 */
[----:B------:R-:W-:Y:S01]  /*2450*/  @!P2 FMUL R18, R18, 0.5 ;  /* 0x3f0000001212a820 */ /* 0x000fe20000400000 */
[----:B------:R-:W-:Y:S01]  /*2460*/  ULDC UR20, c[0x0][0x604] ;  /* 0x0001810000147ab9 */ /* 0x000fe20000000800 */
[----:B------:R-:W-:Y:S01]  /*2470*/  @!P5 FMUL R31, R31, 0.5 ;  /* 0x3f0000001f1fd820 */ /* 0x000fe20000400000 */
[----:B------:R-:W-:Y:S01]  /*2480*/  ULDC UR21, c[0x0][0x604] ;  /* 0x0001810000157ab9 */ /* 0x000fe20000000800 */
[----:B------:R-:W-:Y:S01]  /*2490*/  ULDC UR23, c[0x0][0x604] ;  /* 0x0001810000177ab9 */ /* 0x000fe20000000800 */
[----:B------:R-:W-:Y:S01]  /*24a0*/  ULDC UR24, c[0x0][0x604] ;  /* 0x0001810000187ab9 */ /* 0x000fe20000000800 */
[----:B------:R-:W-:Y:S01]  /*24b0*/  ULDC UR25, c[0x0][0x604] ;  /* 0x0001810000197ab9 */ /* 0x000fe20000000800 */
[----:B------:R-:W-:Y:S01]  /*24c0*/  @!P4 FMUL R20, R20, 0.5 ;  /* 0x3f0000001414c820 */ /* 0x000fe20000400000 */
        /* <DEDUP_REMOVED lines=43> */
[----:B------:R-:W1:Y:S08]  /*2780*/  MUFU.EX2 R12, R12 ;  /* 0x0000000c000c7308 */ /* 0x000e700000000800 */
[----:B------:R-:W4:Y:S08]  /*2790*/  MUFU.EX2 R15, R15 ;  /* 0x0000000f000f7308 */ /* 0x000f300000000800 */
[----:B------:R-:W1:Y:S08]  /*27a0*/  MUFU.EX2 R18, R18 ;  /* 0x0000001200127308 */ /* 0x000e700000000800 */
[----:B------:R-:W1:Y:S08]  /*27b0*/  MUFU.EX2 R19, R19 ;  /* 0x0000001300137308 */ /* 0x000e700000000800 */
[----:B------:R-:W1:Y:S08]  /*27c0*/  MUFU.EX2 R20, R20 ;  /* 0x0000001400147308 */ /* 0x000e700000000800 */
[----:B------:R1:W1:Y:S01]  /*27d0*/  MUFU.EX2 R21, R31 ;  /* 0x0000001f00157308 */ /* 0x0002620000000800 */
[----:B---34-:R-:W-:Y:S05]  /*27e0*/  @!P6 BRA `(.L_x_23) ;  /* 0x0000006000a4e947 */ /* 0x018fea0003800000 */
.L_x_68:
[----:B------:R-:W-:Y:S01]  /*27f0*/  ISETP.NE.AND P6, PT, R24, RZ, PT ;  /* 0x000000ff1800720c */ /* 0x000fe20003fc5270 */
[----:B------:R-:W-:Y:S01]  /*2800*/  @!P1 FMUL R15, R15, R15 ;  /* 0x0000000f0f0f9220 */ /* 0x000fe20000400000 */
[----:B-1----:R-:W-:Y:S01]  /*2810*/  @!P2 FMUL R18, R18, R18 ;  /* 0x000000121212a220 */ /* 0x002fe20000400000 */
[----:B------:R-:W-:Y:S01]  /*2820*/  @!P3 FMUL R19, R19, R19 ;  /* 0x000000131313b220 */ /* 0x000fe20000400000 */
[----:B------:R-:W-:Y:S01]  /*2830*/  @!P4 FMUL R20, R20, R20 ;  /* 0x000000141414c220 */ /* 0x000fe20000400000 */
[----:B------:R-:W-:Y:S01]  /*2840*/  @!P5 FMUL R21, R21, R21 ;  /* 0x000000151515d220 */ /* 0x000fe20000400000 */
[----:B------:R-:W-:Y:S01]  /*2850*/  ULOP3.LUT UR15, UR15, 0x2000000, URZ, 0xfc, !UPT ;  /* 0x020000000f0f7892 */ /* 0x000fe2000f8efc3f */
[----:B------:R-:W-:Y:S01]  /*2860*/  F2FP.BF16.F32.PACK_AB R24, R13, R10 ;  /* 0x0000000a0d18723e */ /* 0x000fe200000010ff */
[----:B------:R-:W-:Y:S01]  /*2870*/  UMOV UR7, 0x80000020 ;  /* 0x8000002000077882 */ /* 0x000fe20000000000 */
[----:B------:R-:W-:Y:S01]  /*2880*/  F2FP.BF16.F32.PACK_AB R25, R19, R18 ;  /* 0x000000121319723e */ /* 0x000fe200000010ff */
[----:B------:R-:W-:Y:S01]  /*2890*/  UIADD3 UR6, UR15, 0x600, URZ ;  /* 0x000006000f067890 */ /* 0x000fe2000fffe03f */
[----:B------:R-:W-:-:S02]  /*28a0*/  F2FP.BF16.F32.PACK_AB R27, R21, R20 ;  /* 0x00000014151b723e */ /* 0x000fc400000010ff */
[----:B------:R-:W-:Y:S01]  /*28b0*/  @!P6 FMUL R12, R12, R12 ;  /* 0x0000000c0c0ce220 */ /* 0x000fe20000400000 */
[----:B------:R-:W-:Y:S02]  /*28c0*/  FSETP.GEU.AND P6, PT, R32, -126, PT ;  /* 0xc2fc00002000780b */ /* 0x000fe40003fce000 */
[----:B------:R-:W-:Y:S02]  /*28d0*/  FSETP.GEU.AND P5, PT, R33, -126, PT ;  /* 0xc2fc00002100780b */ /* 0x000fe40003fae000 */
[----:B------:R-:W-:Y:S02]  /*28e0*/  F2FP.BF16.F32.PACK_AB R26, R15, R12 ;  /* 0x0000000c0f1a723e */ /* 0x000fe400000010ff */
[----:B------:R-:W-:Y:S02]  /*28f0*/  FSETP.GEU.AND P2, PT, R36, -126, PT ;  /* 0xc2fc00002400780b */ /* 0x000fe40003f4e000 */
[----:B------:R-:W-:Y:S01]  /*2900*/  WARPGROUP.ARRIVE ;  /* 0x00000000000079c5 */ /* 0x000fe20000000000 */
[----:B------:R-:W-:-:S02]  /*2910*/  FSETP.GEU.AND P1, PT, R37, -126, PT ;  /* 0xc2fc00002500780b */ /* 0x000fc40003f2e000 */
[----:B------:R-:W-:Y:S02]  /*2920*/  FSETP.GEU.AND P4, PT, R22, -126, PT ;  /* 0xc2fc00001600780b */ /* 0x000fe40003f8e000 */
[----:B------:R-:W-:Y:S01]  /*2930*/  @!P6 FMUL R32, R32, 0.5 ;  /* 0x3f0000002020e820 */ /* 0x000fe20000400000 */
[----:B------:R-:W-:Y:S01]  /*2940*/  HGMMA.64x96x16.F32.BF16 R88, R24, gdesc[UR4].tnspB, RZ, !UPT, gsb0 ;  /* 0x4160000418587df0 */ /* 0x000fe2000c0018ff */
[----:B------:R-:W-:Y:S01]  /*2950*/  @!P5 FMUL R33, R33, 0.5 ;  /* 0x3f0000002121d820 */ /* 0x000fe20000400000 */
[----:B------:R-:W-:Y:S01]  /*2960*/  FSETP.GEU.AND P3, PT, R35, -126, PT ;  /* 0xc2fc00002300780b */ /* 0x000fe20003f6e000 */
[----:B------:R-:W-:Y:S02]  /*2970*/  UIADD3 UR6, UR15, 0x640, URZ ;  /* 0x000006400f067890 */ /* 0x000fe4000fffe03f */
[----:B------:R-:W1:Y:S01]  /*2980*/  MUFU.EX2 R32, R32 ;  /* 0x0000002000207308 */ /* 0x000e620000000800 */
[----:B------:R-:W-:Y:S01]  /*2990*/  @!P2 FMUL R36, R36, 0.5 ;  /* 0x3f0000002424a820 */ /* 0x000fe20000400000 */
[----:B------:R-:W-:Y:S01]  /*29a0*/  UMOV UR7, 0x80000020 ;  /* 0x8000002000077882 */ /* 0x000fe20000000000 */
[----:B------:R-:W-:-:S02]  /*29b0*/  @!P1 FMUL R37, R37, 0.5 ;  /* 0x3f00000025259820 */ /* 0x000fc40000400000 */
[----:B------:R-:W-:-:S03]  /*29c0*/  @!P4 FMUL R22, R22, 0.5 ;  /* 0x3f0000001616c820 */ /* 0x000fc60000400000 */
[----:B------:R-:W4:Y:S02]  /*29d0*/  MUFU.EX2 R33, R33 ;  /* 0x0000002100217308 */ /* 0x000f240000000800 */
[----:B------:R-:W-:-:S06]  /*29e0*/  @!P3 FMUL R35, R35, 0.5 ;  /* 0x3f0000002323b820 */ /* 0x000fcc0000400000 */
[----:B------:R-:W5:Y:S01]  /*29f0*/  MUFU.EX2 R36, R36 ;  /* 0x0000002400247308 */ /* 0x000f620000000800 */
[----:B-1----:R-:W-:Y:S01]  /*2a00*/  @!P6 FMUL R32, R32, R32 ;  /* 0x000000202020e220 */ /* 0x002fe20000400000 */
[----:B------:R-:W-:-:S06]  /*2a10*/  FSETP.GEU.AND P6, PT, R38, -126, PT ;  /* 0xc2fc00002600780b */ /* 0x000fcc0003fce000 */
[----:B------:R-:W1:Y:S01]  /*2a20*/  MUFU.EX2 R37, R37 ;  /* 0x0000002500257308 */ /* 0x000e620000000800 */
[----:B----4-:R-:W-:Y:S01]  /*2a30*/  @!P5 FMUL R33, R33, R33 ;  /* 0x000000212121d220 */ /* 0x010fe20000400000 */
[----:B------:R-:W-:-:S05]  /*2a40*/  FSETP.GEU.AND P5, PT, R39, -126, PT ;  /* 0xc2fc00002700780b */ /* 0x000fca0003fae000 */
[----:B------:R-:W-:Y:S01]  /*2a50*/  @!P6 FMUL R38, R38, 0.5 ;  /* 0x3f0000002626e820 */ /* 0x000fe20000400000 */
[----:B------:R-:W4:Y:S01]  /*2a60*/  MUFU.EX2 R22, R22 ;  /* 0x0000001600167308 */ /* 0x000f220000000800 */
[----:B-----5:R-:W-:Y:S01]  /*2a70*/  @!P2 FMUL R36, R36, R36 ;  /* 0x000000242424a220 */ /* 0x020fe20000400000 */
[----:B------:R-:W-:-:S05]  /*2a80*/  FSETP.GEU.AND P2, PT, R40, -126, PT ;  /* 0xc2fc00002800780b */ /* 0x000fca0003f4e000 */
[----:B------:R-:W-:Y:S01]  /*2a90*/  @!P5 FMUL R39, R39, 0.5 ;  /* 0x3f0000002727d820 */ /* 0x000fe20000400000 */
[----:B--23--:R-:W2:Y:S01]  /*2aa0*/  MUFU.EX2 R23, R35 ;  /* 0x0000002300177308 */ /* 0x00cea20000000800 */
[----:B-1----:R-:W-:Y:S01]  /*2ab0*/  @!P1 FMUL R37, R37, R37 ;  /* 0x0000002525259220 */ /* 0x002fe20000400000 */
[----:B------:R-:W-:-:S05]  /*2ac0*/  FSETP.GEU.AND P1, PT, R45, -126, PT ;  /* 0xc2fc00002d00780b */ /* 0x000fca0003f2e000 */
[----:B------:R-:W-:Y:S01]  /*2ad0*/  @!P2 FMUL R40, R40, 0.5 ;  /* 0x3f0000002828a820 */ /* 0x000fe20000400000 */
[----:B------:R-:W1:Y:S01]  /*2ae0*/  MUFU.EX2 R28, R38 ;  /* 0x00000026001c7308 */ /* 0x000e620000000800 */
[----:B----4-:R-:W-:Y:S01]  /*2af0*/  @!P4 FMUL R22, R22, R22 ;  /* 0x000000161616c220 */ /* 0x010fe20000400000 */
[----:B------:R-:W-:-:S05]  /*2b00*/  FSETP.GEU.AND P4, PT, R43, -126, PT ;  /* 0xc2fc00002b00780b */ /* 0x000fca0003f8e000 */
[----:B------:R-:W-:Y:S01]  /*2b10*/  @!P1 FMUL R45, R45, 0.5 ;  /* 0x3f0000002d2d9820 */ /* 0x000fe20000400000 */
[----:B------:R-:W3:Y:S01]  /*2b20*/  MUFU.EX2 R29, R39 ;  /* 0x00000027001d7308 */ /* 0x000ee20000000800 */
[----:B--2---:R-:W-:Y:S01]  /*2b30*/  @!P3 FMUL R23, R23, R23 ;  /* 0x000000171717b220 */ /* 0x004fe20000400000 */
[----:B------:R-:W-:-:S05]  /*2b40*/  FSETP.GEU.AND P3, PT, R44, -126, PT ;  /* 0xc2fc00002c00780b */ /* 0x000fca0003f6e000 */
[----:B------:R-:W-:Y:S01]  /*2b50*/  @!P4 FMUL R43, R43, 0.5 ;  /* 0x3f0000002b2bc820 */ /* 0x000fe20000400000 */
[----:B------:R-:W2:Y:S01]  /*2b60*/  MUFU.EX2 R40, R40 ;  /* 0x0000002800287308 */ /* 0x000ea20000000800 */
[----:B-1----:R-:W-:Y:S01]  /*2b70*/  @!P6 FMUL R28, R28, R28 ;  /* 0x0000001c1c1ce220 */ /* 0x002fe20000400000 */
[----:B------:R-:W-:-:S05]  /*2b80*/  FSETP.GEU.AND P6, PT, R41, -126, PT ;  /* 0xc2fc00002900780b */ /* 0x000fca0003fce000 */
[----:B------:R-:W-:Y:S01]  /*2b90*/  @!P3 FMUL R44, R44, 0.5 ;  /* 0x3f0000002c2cb820 */ /* 0x000fe20000400000 */
[----:B------:R-:W1:Y:S01]  /*2ba0*/  MUFU.EX2 R45, R45 ;  /* 0x0000002d002d7308 */ /* 0x000e620000000800 */
[----:B---3--:R-:W-:Y:S01]  /*2bb0*/  @!P5 FMUL R29, R29, R29 ;  /* 0x0000001d1d1dd220 */ /* 0x008fe20000400000 */
        /* <DEDUP_REMOVED lines=15> */
[----:B------:R-:W-:Y:S02]  /*2cb0*/  WARPGROUP.DEPBAR.LE gsb0, 0x0 ;  /* 0x00008000000079c5 */ /* 0x000fe40000010000 */
[----:B------:R-:W-:Y:S01]  /*2cc0*/  F2FP.BF16.F32.PACK_AB R24, R33, R32 ;  /* 0x000000202118723e */ /* 0x000fe200000010ff */
[----:B--2---:R-:W-:Y:S01]  /*2cd0*/  @!P6 FMUL R41, R41, R41 ;  /* 0x000000292929e220 */ /* 0x004fe20000400000 */
[----:B------:R-:W-:Y:S02]  /*2ce0*/  F2FP.BF16.F32.PACK_AB R26, R37, R36 ;  /* 0x00000024251a723e */ /* 0x000fe400000010ff */
[----:B------:R-:W-:Y:S01]  /*2cf0*/  F2FP.BF16.F32.PACK_AB R25, R23, R22 ;  /* 0x000000161719723e */ /* 0x000fe200000010ff */
[----:B------:R-:W2:Y:S01]  /*2d00*/  MUFU.EX2 R30, R46 ;  /* 0x0000002e001e7308 */ /* 0x000ea20000000800 */
[----:B------:R-:W-:Y:S01]  /*2d10*/  F2FP.BF16.F32.PACK_AB R27, R29, R28 ;  /* 0x0000001c1d1b723e */ /* 0x000fe200000010ff */
[----:B-1----:R-:W-:Y:S01]  /*2d20*/  @!P5 FMUL R42, R42, R42 ;  /* 0x0000002a2a2ad220 */ /* 0x002fe20000400000 */
[----:B------:R-:W-:Y:S01]  /*2d30*/  FSETP.GEU.AND P6, PT, R47, -126, PT ;  /* 0xc2fc00002f00780b */ /* 0x000fe20003fce000 */
[----:B------:R-:W-:Y:S01]  /*2d40*/  @!P3 FMUL R48, R48, 0.5 ;  /* 0x3f0000003030b820 */ /* 0x000fe20000400000 */
[----:B------:R-:W-:Y:S01]  /*2d50*/  WARPGROUP.ARRIVE ;  /* 0x00000000000079c5 */ /* 0x000fe20000000000 */
[----:B------:R-:W-:-:S02]  /*2d60*/  FSETP.GEU.AND P5, PT, R50, -126, PT ;  /* 0xc2fc00003200780b */ /* 0x000fc40003fae000 */
[----:B------:R-:W1:Y:S01]  /*2d70*/  MUFU.EX2 R53, R53 ;  /* 0x0000003500357308 */ /* 0x000e620000000800 */
[----:B---3--:R-:W-:Y:S01]  /*2d80*/  @!P4 FMUL R31, R31, R31 ;  /* 0x0000001f1f1fc220 */ /* 0x008fe20000400000 */
[----:B------:R-:W-:Y:S01]  /*2d90*/  FSETP.GEU.AND P4, PT, R51, -126, PT ;  /* 0xc2fc00003300780b */ /* 0x000fe20003f8e000 */
[----:B------:R-:W-:Y:S01]  /*2da0*/  HGMMA.64x96x16.F32.BF16 R88, R24, gdesc[UR4].tnspB, R88, gsb0 ;  /* 0x4160000418587df0 */ /* 0x000fe20008001858 */
[----:B------:R-:W-:Y:S01]  /*2db0*/  UIADD3 UR6, UR15, 0x680, URZ ;  /* 0x000006800f067890 */ /* 0x000fe2000fffe03f */
[----:B------:R-:W-:-:S03]  /*2dc0*/  UMOV UR7, 0x80000020 ;  /* 0x8000002000077882 */ /* 0x000fc60000000000 */
[----:B------:R-:W-:Y:S01]  /*2dd0*/  @!P6 FMUL R47, R47, 0.5 ;  /* 0x3f0000002f2fe820 */ /* 0x000fe20000400000 */
[----:B--2---:R-:W-:Y:S01]  /*2de0*/  @!P2 FMUL R30, R30, R30 ;  /* 0x0000001e1e1ea220 */ /* 0x004fe20000400000 */
[----:B------:R-:W2:Y:S01]  /*2df0*/  MUFU.EX2 R48, R48 ;  /* 0x0000003000307308 */ /* 0x000ea20000000800 */
[----:B------:R-:W-:Y:S01]  /*2e00*/  FSETP.GEU.AND P2, PT, R52, -126, PT ;  /* 0xc2fc00003400780b */ /* 0x000fe20003f4e000 */
[----:B------:R-:W-:-:S03]  /*2e10*/  @!P5 FMUL R50, R50, 0.5 ;  /* 0x3f0000003232d820 */ /* 0x000fc60000400000 */
[----:B------:R-:W-:Y:S01]  /*2e20*/  @!P4 FMUL R51, R51, 0.5 ;  /* 0x3f0000003333c820 */ /* 0x000fe20000400000 */
[----:B-1----:R-:W-:Y:S02]  /*2e30*/  @!P1 FMUL R53, R53, R53 ;  /* 0x0000003535359220 */ /* 0x002fe40000400000 */
[----:B------:R-:W1:Y:S01]  /*2e40*/  MUFU.EX2 R35, R47 ;  /* 0x0000002f00237308 */ /* 0x000e620000000800 */
[----:B------:R-:W-:-:S05]  /*2e50*/  FSETP.GEU.AND P1, PT, R61, -126, PT ;  /* 0xc2fc00003d00780b */ /* 0x000fca0003f2e000 */
[----:B------:R-:W-:Y:S02]  /*2e60*/  @!P2 FMUL R52, R52, 0.5 ;  /* 0x3f0000003434a820 */ /* 0x000fe40000400000 */
[----:B------:R-:W3:Y:S01]  /*2e70*/  MUFU.EX2 R50, R50 ;  /* 0x0000003200327308 */ /* 0x000ee20000000800 */
[----:B--2---:R-:W-:Y:S01]  /*2e80*/  @!P3 FMUL R48, R48, R48 ;  /* 0x000000303030b220 */ /* 0x004fe20000400000 */
[----:B------:R-:W-:-:S04]  /*2e90*/  FSETP.GEU.AND P3, PT, R54, -126, PT ;  /* 0xc2fc00003600780b */ /* 0x000fc80003f6e000 */
[----:B------:R-:W-:Y:S02]  /*2ea0*/  @!P1 FMUL R61, R61, 0.5 ;  /* 0x3f0000003d3d9820 */ /* 0x000fe40000400000 */
        /* <DEDUP_REMOVED lines=26> */
[----:B------:R-:W-:-:S03]  /*3050*/  FSETP.GEU.AND P1, PT, R69, -126, PT ;  /* 0xc2fc00004500780b */ /* 0x000fc60003f2e000 */
[----:B------:R-:W-:Y:S02]  /*3060*/  FADD R15, R15, R46 ;  /* 0x0000002e0f0f7221 */ /* 0x000fe40000000000 */
[----:B------:R-:W-:Y:S01]  /*3070*/  @!P6 FMUL R55, R55, 0.5 ;  /* 0x3f0000003737e820 */ /* 0x000fe20000400000 */
[----:B------:R-:W1:Y:S01]  /*3080*/  MUFU.EX2 R51, R60 ;  /* 0x0000003c00337308 */ /* 0x000e620000000800 */
[----:B---3--:R-:W-:Y:S01]  /*3090*/  @!P2 FMUL R47, R47, R47 ;  /* 0x0000002f2f2fa220 */ /* 0x008fe20000400000 */
[----:B------:R-:W-:-:S03]  /*30a0*/  FSETP.GEU.AND P2, PT, R62, -126, PT ;  /* 0xc2fc00003e00780b */ /* 0x000fc60003f4e000 */
[----:B------:R-:W-:Y:S02]  /*30b0*/  FADD R10, R10, R47 ;  /* 0x0000002f0a0a7221 */ /* 0x000fe40000000000 */
[----:B------:R-:W-:Y:S01]  /*30c0*/  @!P1 FMUL R69, R69, 0.5 ;  /* 0x3f00000045459820 */ /* 0x000fe20000400000 */
[----:B------:R-:W3:Y:S01]  /*30d0*/  MUFU.EX2 R43, R55 ;  /* 0x00000037002b7308 */ /* 0x000ee20000000800 */
[----:B--2---:R-:W-:Y:S01]  /*30e0*/  @!P4 FMUL R54, R54, R54 ;  /* 0x000000363636c220 */ /* 0x004fe20000400000 */
[----:B------:R-:W-:-:S03]  /*30f0*/  FSETP.GEU.AND P4, PT, R67, -126, PT ;  /* 0xc2fc00004300780b */ /* 0x000fc60003f8e000 */
[----:B------:R-:W-:Y:S02]  /*3100*/  FADD R19, R19, R54 ;  /* 0x0000003613137221 */ /* 0x000fe40000000000 */
[----:B------:R-:W-:Y:S01]  /*3110*/  @!P2 FMUL R62, R62, 0.5 ;  /* 0x3f0000003e3ea820 */ /* 0x000fe20000400000 */
[----:B------:R-:W2:Y:S01]  /*3120*/  MUFU.EX2 R55, R58 ;  /* 0x0000003a00377308 */ /* 0x000ea20000000800 */
[----:B-1----:R-:W-:Y:S01]  /*3130*/  @!P3 FMUL R51, R51, R51 ;  /* 0x000000333333b220 */ /* 0x002fe20000400000 */
[----:B------:R-:W-:-:S03]  /*3140*/  FSETP.GEU.AND P3, PT, R64, -126, PT ;  /* 0xc2fc00004000780b */ /* 0x000fc60003f6e000 */
[----:B------:R-:W-:Y:S01]  /*3150*/  FADD R12, R12, R51 ;  /* 0x000000330c0c7221 */ /* 0x000fe20000000000 */
[----:B------:R-:W-:Y:S02]  /*3160*/  WARPGROUP.DEPBAR.LE gsb0, 0x0 ;  /* 0x00008000000079c5 */ /* 0x000fe40000010000 */
[----:B------:R-:W-:Y:S01]  /*3170*/  F2FP.BF16.F32.PACK_AB R24, R41, R40 ;  /* 0x000000282918723e */ /* 0x000fe200000010ff */
[----:B---3--:R-:W-:Y:S01]  /*3180*/  @!P6 FMUL R43, R43, R43 ;  /* 0x0000002b2b2be220 */ /* 0x008fe20000400000 */
[----:B------:R-:W-:Y:S01]  /*3190*/  F2FP.BF16.F32.PACK_AB R26, R45, R44 ;  /* 0x0000002c2d1a723e */ /* 0x000fe200000010ff */
[----:B------:R-:W-:Y:S01]  /*31a0*/  @!P4 FMUL R67, R67, 0.5 ;  /* 0x3f0000004343c820 */ /* 0x000fe20000400000 */
[----:B------:R-:W-:Y:S01]  /*31b0*/  F2FP.BF16.F32.PACK_AB R25, R31, R42 ;  /* 0x0000002a1f19723e */ /* 0x000fe200000010ff */
[----:B------:R-:W1:Y:S01]  /*31c0*/  MUFU.EX2 R58, R69 ;  /* 0x00000045003a7308 */ /* 0x000e620000000800 */
[----:B------:R-:W-:Y:S01]  /*31d0*/  F2FP.BF16.F32.PACK_AB R27, R35, R30 ;  /* 0x0000001e231b723e */ /* 0x000fe200000010ff */
[----:B------:R-:W-:Y:S01]  /*31e0*/  @!P3 FMUL R64, R64, 0.5 ;  /* 0x3f0000004040b820 */ /* 0x000fe20000400000 */
[----:B------:R-:W-:Y:S01]  /*31f0*/  FSETP.GEU.AND P6, PT, R57, -126, PT ;  /* 0xc2fc00003900780b */ /* 0x000fe20003fce000 */
[----:B--2---:R-:W-:Y:S01]  /*3200*/  @!P5 FMUL R55, R55, R55 ;  /* 0x000000373737d220 */ /* 0x004fe20000400000 */
[----:B------:R-:W-:Y:S01]  /*3210*/  WARPGROUP.ARRIVE ;  /* 0x00000000000079c5 */ /* 0x000fe20000000000 */
[----:B------:R-:W-:-:S02]  /*3220*/  FSETP.GEU.AND P5, PT, R66, -126, PT ;  /* 0xc2fc00004200780b */ /* 0x000fc40003fae000 */
[----:B------:R-:W2:Y:S01]  /*3230*/  MUFU.EX2 R137, R64 ;  /* 0x0000004000897308 */ /* 0x000ea20000000800 */
[----:B------:R-:W-:Y:S02]  /*3240*/  FADD R18, R18, R55 ;  /* 0x0000003712127221 */ /* 0x000fe40000000000 */
[----:B------:R-:W-:Y:S01]  /*3250*/  HGMMA.64x96x16.F32.BF16 R88, R24, gdesc[UR4].tnspB, R88, gsb0 ;  /* 0x4160000418587df0 */ /* 0x000fe20008001858 */
[----:B------:R-:W-:Y:S01]  /*3260*/  UIADD3 UR6, UR15, 0x6c0, URZ ;  /* 0x000006c00f067890 */ /* 0x000fe2000fffe03f */
[----:B------:R-:W-:-:S03]  /*3270*/  UMOV UR7, 0x80000020 ;  /* 0x8000002000077882 */ /* 0x000fc60000000000 */
[----:B------:R-:W-:Y:S01]  /*3280*/  @!P6 FMUL R57, R57, 0.5 ;  /* 0x3f0000003939e820 */ /* 0x000fe20000400000 */
[----:B------:R-:W3:Y:S01]  /*3290*/  MUFU.EX2 R60, R67 ;  /* 0x00000043003c7308 */ /* 0x000ee20000000800 */
[----:B-1----:R-:W-:Y:S01]  /*32a0*/  @!P1 FMUL R58, R58, R58 ;  /* 0x0000003a3a3a9220 */ /* 0x002fe20000400000 */
[----:B------:R-:W-:Y:S01]  /*32b0*/  @!P5 FMUL R66, R66, 0.5 ;  /* 0x3f0000004242d820 */ /* 0x000fe20000400000 */
[----:B------:R-:W-:Y:S02]  /*32c0*/  FSETP.GEU.AND P1, PT, R77, -126, PT ;  /* 0xc2fc00004d00780b */ /* 0x000fe40003f2e000 */
[----:B------:R-:W-:-:S03]  /*32d0*/  FADD R37, R37, R58 ;  /* 0x0000003a25257221 */ /* 0x000fc60000000000 */
[----:B------:R-:W1:Y:S01]  /*32e0*/  MUFU.EX2 R38, R57 ;  /* 0x0000003900267308 */ /* 0x000e620000000800 */
[----:B--2---:R-:W-:Y:S01]  /*32f0*/  @!P3 FMUL R137, R137, R137 ;  /* 0x000000898989b220 */ /* 0x004fe20000400000 */
[----:B------:R-:W-:-:S03]  /*3300*/  FSETP.GEU.AND P3, PT, R70, -126, PT ;  /* 0xc2fc00004600780b */ /* 0x000fc60003f6e000 */
[----:B------:R-:W-:-:S03]  /*3310*/  FADD R32, R32, R137 ;  /* 0x0000008920207221 */ /* 0x000fc60000000000 */
[----:B------:R-:W2:Y:S01]  /*3320*/  MUFU.EX2 R57, R62 ;  /* 0x0000003e00397308 */ /* 0x000ea20000000800 */
[----:B---3--:R-:W-:Y:S01]  /*3330*/  @!P4 FMUL R60, R60, R60 ;  /* 0x0000003c3c3cc220 */ /* 0x008fe20000400000 */
[----:B------:R-:W-:Y:S01]  /*3340*/  FSETP.GEU.AND P4, PT, R75, -126, PT ;  /* 0xc2fc00004b00780b */ /* 0x000fe20003f8e000 */
[----:B------:R-:W-:Y:S02]  /*3350*/  @!P1 FMUL R77, R77, 0.5 ;  /* 0x3f0000004d4d9820 */ /* 0x000fe40000400000 */
[----:B------:R-:W-:Y:S02]  /*3360*/  FADD R23, R23, R60 ;  /* 0x0000003c17177221 */ /* 0x000fe40000000000 */
[----:B------:R-:W-:Y:S01]  /*3370*/  @!P3 FMUL R70, R70, 0.5 ;  /* 0x3f0000004646b820 */ /* 0x000fe20000400000 */
[----:B------:R-:W3:Y:S01]  /*3380*/  MUFU.EX2 R59, R66 ;  /* 0x00000042003b7308 */ /* 0x000ee20000000800 */
[----:B-1----:R-:W-:Y:S01]  /*3390*/  @!P6 FMUL R38, R38, R38 ;  /* 0x000000262626e220 */ /* 0x002fe20000400000 */
[----:B------:R-:W-:-:S03]  /*33a0*/  FSETP.GEU.AND P6, PT, R63, -126, PT ;  /* 0xc2fc00003f00780b */ /* 0x000fc60003fce000 */
[----:B------:R-:W-:Y:S02]  /*33b0*/  FADD R13, R13, R38 ;  /* 0x000000260d0d7221 */ /* 0x000fe40000000000 */
[----:B------:R-:W-:Y:S01]  /*33c0*/  @!P4 FMUL R75, R75, 0.5 ;  /* 0x3f0000004b4bc820 */ /* 0x000fe20000400000 */
[----:B--2---:R-:W-:Y:S01]  /*33d0*/  @!P2 FMUL R57, R57, R57 ;  /* 0x000000393939a220 */ /* 0x004fe20000400000 */
[----:B------:R-:W-:-:S03]  /*33e0*/  FSETP.GEU.AND P2, PT, R68, -126, PT ;  /* 0xc2fc00004400780b */ /* 0x000fc60003f4e000 */
[----:B------:R-:W-:-:S03]  /*33f0*/  FADD R20, R20, R57 ;  /* 0x0000003914147221 */ /* 0x000fc60000000000 */
[----:B------:R-:W-:Y:S01]  /*3400*/  @!P6 FMUL R63, R63, 0.5 ;  /* 0x3f0000003f3fe820 */ /* 0x000fe20000400000 */
[----:B---3--:R-:W-:Y:S01]  /*3410*/  @!P5 FMUL R59, R59, R59 ;  /* 0x0000003b3b3bd220 */ /* 0x008fe20000400000 */
[----:B------:R-:W-:Y:S02]  /*3420*/  FSETP.GEU.AND P5, PT, R74, -126, PT ;  /* 0xc2fc00004a00780b */ /* 0x000fe40003fae000 */
[----:B------:R-:W1:Y:S01]  /*3430*/  MUFU.EX2 R56, R63 ;  /* 0x0000003f00387308 */ /* 0x000e620000000800 */
[----:B------:R-:W-:Y:S02]  /*3440*/  FADD R22, R22, R59 ;  /* 0x0000003b16167221 */ /* 0x000fe40000000000 */
[----:B------:R-:W-:-:S05]  /*3450*/  @!P2 FMUL R68, R68, 0.5 ;  /* 0x3f0000004444a820 */ /* 0x000fca0000400000 */
[----:B------:R-:W2:Y:S03]  /*3460*/  MUFU.EX2 R61, R68 ;  /* 0x00000044003d7308 */ /* 0x000ea60000000800 */
[----:B------:R-:W-:-:S05]  /*3470*/  @!P5 FMUL R74, R74, 0.5 ;  /* 0x3f0000004a4ad820 */ /* 0x000fca0000400000 */
[----:B------:R-:W3:Y:S01]  /*3480*/  MUFU.EX2 R63, R70 ;  /* 0x00000046003f7308 */ /* 0x000ee20000000800 */
[----:B-1----:R-:W-:Y:S01]  /*3490*/  @!P6 FMUL R56, R56, R56 ;  /* 0x000000383838e220 */ /* 0x002fe20000400000 */
[----:B------:R-:W-:-:S03]  /*34a0*/  FSETP.GEU.AND P6, PT, R65, -126, PT ;  /* 0xc2fc00004100780b */ /* 0x000fc60003fce000 */
[----:B------:R-:W-:-:S03]  /*34b0*/  FADD R21, R21, R56 ;  /* 0x0000003815157221 */ /* 0x000fc60000000000 */
[----:B------:R-:W1:Y:S01]  /*34c0*/  MUFU.EX2 R68, R77 ;  /* 0x0000004d00447308 */ /* 0x000e620000000800 */
[----:B--2---:R-:W-:Y:S01]  /*34d0*/  @!P2 FMUL R61, R61, R61 ;  /* 0x0000003d3d3da220 */ /* 0x004fe20000400000 */
[----:B------:R-:W-:-:S03]  /*34e0*/  FSETP.GEU.AND P2, PT, R72, -126, PT ;  /* 0xc2fc00004800780b */ /* 0x000fc60003f4e000 */
[----:B------:R-:W-:Y:S02]  /*34f0*/  FADD R36, R36, R61 ;  /* 0x0000003d24247221 */ /* 0x000fe40000000000 */
[----:B------:R-:W-:Y:S01]  /*3500*/  @!P6 FMUL R65, R65, 0.5 ;  /* 0x3f0000004141e820 */ /* 0x000fe20000400000 */
[----:B------:R-:W2:Y:S01]  /*3510*/  MUFU.EX2 R139, R74 ;  /* 0x0000004a008b7308 */ /* 0x000ea20000000800 */
[----:B---3--:R-:W-:Y:S01]  /*3520*/  @!P3 FMUL R63, R63, R63 ;  /* 0x0000003f3f3fb220 */ /* 0x008fe20000400000 */
[----:B------:R-:W-:-:S03]  /*3530*/  FSETP.GEU.AND P3, PT, R76, -126, PT ;  /* 0xc2fc00004c00780b */ /* 0x000fc60003f6e000 */
[----:B------:R-:W-:Y:S02]  /*3540*/  FADD R28, R28, R63 ;  /* 0x0000003f1c1c7221 */ /* 0x000fe40000000000 */
[----:B------:R-:W-:Y:S01]  /*3550*/  @!P2 FMUL R72, R72, 0.5 ;  /* 0x3f0000004848a820 */ /* 0x000fe20000400000 */
[----:B------:R-:W3:Y:S01]  /*3560*/  MUFU.EX2 R136, R65 ;  /* 0x0000004100887308 */ /* 0x000ee20000000800 */
[----:B-1----:R-:W-:Y:S01]  /*3570*/  @!P1 FMUL R68, R68, R68 ;  /* 0x0000004444449220 */ /* 0x002fe20000400000 */
[----:B------:R-:W-:-:S05]  /*3580*/  FSETP.GEU.AND P1, PT, R84, -126, PT ;  /* 0xc2fc00005400780b */ /* 0x000fca0003f2e000 */
[----:B------:R-:W-:Y:S01]  /*3590*/  @!P3 FMUL R76, R76, 0.5 ;  /* 0x3f0000004c4cb820 */ /* 0x000fe20000400000 */
[----:B------:R-:W1:Y:S01]  /*35a0*/  MUFU.EX2 R67, R72 ;  /* 0x0000004800437308 */ /* 0x000e620000000800 */
[----:B--2---:R-:W-:Y:S01]  /*35b0*/  @!P5 FMUL R139, R139, R139 ;  /* 0x0000008b8b8bd220 */ /* 0x004fe20000400000 */
[----:B------:R-:W-:-:S05]  /*35c0*/  FSETP.GEU.AND P5, PT, R85, -126, PT ;  /* 0xc2fc00005500780b */ /* 0x000fca0003fae000 */
[----:B------:R-:W-:Y:S01]  /*35d0*/  @!P1 FMUL R84, R84, 0.5 ;  /* 0x3f00000054549820 */ /* 0x000fe20000400000 */
[----:B------:R-:W2:Y:S01]  /*35e0*/  MUFU.EX2 R69, R76 ;  /* 0x0000004c00457308 */ /* 0x000ea20000000800 */
[----:B---3--:R-:W-:Y:S01]  /*35f0*/  @!P6 FMUL R136, R136, R136 ;  /* 0x000000888888e220 */ /* 0x008fe20000400000 */
[----:B------:R-:W-:Y:S01]  /*3600*/  FSETP.GEU.AND P6, PT, R71, -126, PT ;  /* 0xc2fc00004700780b */ /* 0x000fe20003fce000 */
[----:B------:R-:W-:Y:S02]  /*3610*/  WARPGROUP.DEPBAR.LE gsb0, 0x0 ;  /* 0x00008000000079c5 */ /* 0x000fe40000010000 */
[----:B------:R-:W-:-:S03]  /*3620*/  F2FP.BF16.F32.PACK_AB R24, R49, R48 ;  /* 0x000000303118723e */ /* 0x000fc600000010ff */
[----:B------:R-:W3:Y:S01]  /*3630*/  MUFU.EX2 R76, R75 ;  /* 0x0000004b004c7308 */ /* 0x000ee20000000800 */
[----:B------:R-:W-:Y:S01]  /*3640*/  F2FP.BF16.F32.PACK_AB R26, R53, R52 ;  /* 0x00000034351a723e */ /* 0x000fe200000010ff */
[----:B-1----:R-:W-:Y:S01]  /*3650*/  @!P2 FMUL R67, R67, R67 ;  /* 0x000000434343a220 */ /* 0x002fe20000400000 */
[----:B------:R-:W-:Y:S01]  /*3660*/  F2FP.BF16.F32.PACK_AB R25, R39, R50 ;  /* 0x000000322719723e */ /* 0x000fe200000010ff */
[----:B------:R-:W-:Y:S01]  /*3670*/  @!P5 FMUL R85, R85, 0.5 ;  /* 0x3f0000005555d820 */ /* 0x000fe20000400000 */
[----:B------:R-:W-:Y:S01]  /*3680*/  F2FP.BF16.F32.PACK_AB R27, R43, R34 ;  /* 0x000000222b1b723e */ /* 0x000fe200000010ff */
[----:B------:R-:W-:Y:S01]  /*3690*/  FADD R33, R33, R136 ;  /* 0x0000008821217221 */ /* 0x000fe20000000000 */
[----:B------:R-:W-:Y:S01]  /*36a0*/  @!P6 FMUL R71, R71, 0.5 ;  /* 0x3f0000004747e820 */ /* 0x000fe20000400000 */
[----:B------:R-:W-:Y:S01]  /*36b0*/  FSETP.GEU.AND P2, PT, R78, -126, PT ;  /* 0xc2fc00004e00780b */ /* 0x000fe20003f4e000 */
[----:B------:R-:W-:Y:S01]  /*36c0*/  WARPGROUP.ARRIVE ;  /* 0x00000000000079c5 */ /* 0x000fe20000000000 */
[----:B--2---:R-:W-:Y:S01]  /*36d0*/  @!P3 FMUL R69, R69, R69 ;  /* 0x000000454545b220 */ /* 0x004fe20000400000 */
[----:B------:R-:W1:Y:S01]  /*36e0*/  MUFU.EX2 R62, R71 ;  /* 0x00000047003e7308 */ /* 0x000e620000000800 */
[----:B------:R-:W-:-:S03]  /*36f0*/  FSETP.GEU.AND P3, PT, R80, -126, PT ;  /* 0xc2fc00005000780b */ /* 0x000fc60003f6e000 */
[----:B------:R-:W-:Y:S01]  /*3700*/  HGMMA.64x96x16.F32.BF16 R88, R24, gdesc[UR4].tnspB, R88, gsb0 ;  /* 0x4160000418587df0 */ /* 0x000fe20008001858 */
[----:B------:R-:W-:Y:S01]  /*3710*/  UIADD3 UR6, UR15, 0x700, URZ ;  /* 0x000007000f067890 */ /* 0x000fe2000fffe03f */
[----:B---3--:R-:W-:Y:S01]  /*3720*/  @!P4 FMUL R76, R76, R76 ;  /* 0x0000004c4c4cc220 */ /* 0x008fe20000400000 */
[----:B------:R-:W-:Y:S01]  /*3730*/  UMOV UR7, 0x80000020 ;  /* 0x8000002000077882 */ /* 0x000fe20000000000 */
[----:B------:R-:W-:Y:S01]  /*3740*/  FSETP.GEU.AND P4, PT, R82, -126, PT ;  /* 0xc2fc00005200780b */ /* 0x000fe20003f8e000 */
[----:B------:R-:W2:Y:S01]  /*3750*/  MUFU.EX2 R72, R85 ;  /* 0x0000005500487308 */ /* 0x000ea20000000800 */
[----:B------:R-:W-:-:S04]  /*3760*/  @!P2 FMUL R78, R78, 0.5 ;  /* 0x3f0000004e4ea820 */ /* 0x000fc80000400000 */
[----:B------:R-:W-:Y:S01]  /*3770*/  @!P3 FMUL R80, R80, 0.5 ;  /* 0x3f0000005050b820 */ /* 0x000fe20000400000 */
[----:B-1----:R-:W-:Y:S01]  /*3780*/  @!P6 FMUL R62, R62, R62 ;  /* 0x0000003e3e3ee220 */ /* 0x002fe20000400000 */
[----:B------:R-:W-:Y:S01]  /*3790*/  FSETP.GEU.AND P6, PT, R73, -126, PT ;  /* 0xc2fc00004900780b */ /* 0x000fe20003fce000 */
[----:B------:R-:W1:Y:S04]  /*37a0*/  MUFU.EX2 R65, R78 ;  /* 0x0000004e00417308 */ /* 0x000e680000000800 */
[----:B------:R-:W-:Y:S01]  /*37b0*/  @!P4 FMUL R82, R82, 0.5 ;  /* 0x3f0000005252c820 */ /* 0x000fe20000400000 */
[----:B------:R-:W-:Y:S01]  /*37c0*/  FADD R29, R29, R62 ;  /* 0x0000003e1d1d7221 */ /* 0x000fe20000000000 */
[----:B--2---:R-:W-:Y:S02]  /*37d0*/  @!P5 FMUL R72, R72, R72 ;  /* 0x000000484848d220 */ /* 0x004fe40000400000 */
[----:B------:R-:W2:Y:S04]  /*37e0*/  MUFU.EX2 R71, R80 ;  /* 0x0000005000477308 */ /* 0x000ea80000000800 */
[----:B------:R-:W-:-:S04]  /*37f0*/  @!P6 FMUL R73, R73, 0.5 ;  /* 0x3f0000004949e820 */ /* 0x000fc80000400000 */
[----:B------:R-:W3:Y:S01]  /*3800*/  MUFU.EX2 R66, R73 ;  /* 0x0000004900427308 */ /* 0x000ee20000000800 */
[----:B-1----:R-:W-:Y:S01]  /*3810*/  @!P2 FMUL R65, R65, R65 ;  /* 0x000000414141a220 */ /* 0x002fe20000400000 */
[----:B------:R-:W-:-:S06]  /*3820*/  FSETP.GEU.AND P2, PT, R83, -126, PT ;  /* 0xc2fc00005300780b */ /* 0x000fcc0003f4e000 */
[----:B------:R-:W1:Y:S01]  /*3830*/  MUFU.EX2 R73, R84 ;  /* 0x0000005400497308 */ /* 0x000e620000000800 */
[----:B--2---:R-:W-:Y:S01]  /*3840*/  @!P3 FMUL R71, R71, R71 ;  /* 0x000000474747b220 */ /* 0x004fe20000400000 */
[----:B------:R-:W-:-:S05]  /*3850*/  FSETP.GEU.AND P3, PT, R86, -126, PT ;  /* 0xc2fc00005600780b */ /* 0x000fca0003f6e000 */
[----:B------:R-:W-:Y:S01]  /*3860*/  @!P2 FMUL R83, R83, 0.5 ;  /* 0x3f0000005353a820 */ /* 0x000fe20000400000 */
[----:B------:R-:W2:Y:S01]  /*3870*/  MUFU.EX2 R75, R82 ;  /* 0x00000052004b7308 */ /* 0x000ea20000000800 */
[----:B---3--:R-:W-:Y:S01]  /*3880*/  @!P6 FMUL R66, R66, R66 ;  /* 0x000000424242e220 */ /* 0x008fe20000400000 */
[----:B------:R-:W-:-:S05]  /*3890*/  FSETP.GEU.AND P6, PT, R79, -126, PT ;  /* 0xc2fc00004f00780b */ /* 0x000fca0003fce000 */
[----:B------:R-:W-:Y:S01]  /*38a0*/  @!P3 FMUL R86, R86, 0.5 ;  /* 0x3f0000005656b820 */ /* 0x000fe20000400000 */
[----:B------:R-:W3:Y:S01]  /*38b0*/  MUFU.EX2 R74, R83 ;  /* 0x00000053004a7308 */ /* 0x000ee20000000800 */
[----:B-1----:R-:W-:Y:S01]  /*38c0*/  @!P1 FMUL R73, R73, R73 ;  /* 0x0000004949499220 */ /* 0x002fe20000400000 */
[----:B------:R-:W-:-:S05]  /*38d0*/  ISETP.GE.AND P1, PT, R11, 0x81, PT ;  /* 0x000000810b00780c */ /* 0x000fca0003f26270 */
[----:B------:R-:W-:Y:S01]  /*38e0*/  @!P6 FMUL R79, R79, 0.5 ;  /* 0x3f0000004f4fe820 */ /* 0x000fe20000400000 */
[----:B------:R-:W1:Y:S01]  /*38f0*/  MUFU.EX2 R77, R86 ;  /* 0x00000056004d7308 */ /* 0x000e620000000800 */
[----:B--2---:R-:W-:-:S07]  /*3900*/  @!P4 FMUL R75, R75, R75 ;  /* 0x0000004b4b4bc220 */ /* 0x004fce0000400000 */
[----:B------:R-:W2:Y:S01]  /*3910*/  MUFU.EX2 R64, R79 ;  /* 0x0000004f00407308 */ /* 0x000ea20000000800 */
[----:B---3--:R-:W-:Y:S01]  /*3920*/  @!P2 FMUL R74, R74, R74 ;  /* 0x0000004a4a4aa220 */ /* 0x008fe20000400000 */
[----:B-1----:R-:W-:Y:S01]  /*3930*/  @!P3 FMUL R77, R77, R77 ;  /* 0x0000004d4d4db220 */ /* 0x002fe20000400000 */
[----:B--2---:R-:W-:Y:S01]  /*3940*/  @!P6 FMUL R64, R64, R64 ;  /* 0x000000404040e220 */ /* 0x004fe20000400000 */
[----:B------:R-:W-:-:S13]  /*3950*/  FSETP.GEU.AND P6, PT, R81, -126, PT ;  /* 0xc2fc00005100780b */ /* 0x000fda0003fce000 */
[----:B------:R-:W-:-:S04]  /*3960*/  @!P6 FMUL R81, R81, 0.5 ;  /* 0x3f0000005151e820 */ /* 0x000fc80000400000 */
[----:B------:R-:W1:Y:S01]  /*3970*/  MUFU.EX2 R70, R81 ;  /* 0x0000005100467308 */ /* 0x000e620000000800 */
[----:B------:R-:W-:Y:S02]  /*3980*/  WARPGROUP.DEPBAR.LE gsb0, 0x0 ;  /* 0x00008000000079c5 */ /* 0x000fe40000010000 */
[----:B------:R-:W-:Y:S02]  /*3990*/  F2FP.BF16.F32.PACK_AB R24, R38, R47 ;  /* 0x0000002f2618723e */ /* 0x000fe400000010ff */
[----:B------:R-:W-:Y:S02]  /*39a0*/  F2FP.BF16.F32.PACK_AB R26, R46, R51 ;  /* 0x000000332e1a723e */ /* 0x000fe400000010ff */
[----:B------:R-:W-:Y:S02]  /*39b0*/  F2FP.BF16.F32.PACK_AB R25, R54, R55 ;  /* 0x000000373619723e */ /* 0x000fe400000010ff */
[----:B------:R-:W-:-:S04]  /*39c0*/  F2FP.BF16.F32.PACK_AB R27, R56, R57 ;  /* 0x00000039381b723e */ /* 0x000fc800000010ff */
[----:B------:R-:W-:Y:S01]  /*39d0*/  WARPGROUP.ARRIVE ;  /* 0x00000000000079c5 */ /* 0x000fe20000000000 */
[----:B-1----:R-:W-:Y:S01]  /*39e0*/  @!P6 FMUL R70, R70, R70 ;  /* 0x000000464646e220 */ /* 0x002fe20000400000 */
[----:B------:R-:W-:-:S04]  /*39f0*/  FSETP.GEU.AND P6, PT, R87, -126, PT ;  /* 0xc2fc00005700780b */ /* 0x000fc80003fce000 */
[----:B------:R-:W-:Y:S01]  /*3a00*/  HGMMA.64x96x16.F32.BF16 R88, R24, gdesc[UR4].tnspB, R88, gsb0 ;  /* 0x4160000418587df0 */ /* 0x000fe20008001858 */
[----:B------:R-:W-:Y:S01]  /*3a10*/  UIADD3 UR6, UR15, 0x740, URZ ;  /* 0x000007400f067890 */ /* 0x000fe2000fffe03f */
[----:B------:R-:W-:-:S07]  /*3a20*/  UMOV UR7, 0x80000020 ;  /* 0x8000002000077882 */ /* 0x000fce0000000000 */
[----:B------:R-:W-:-:S04]  /*3a30*/  @!P6 FMUL R87, R87, 0.5 ;  /* 0x3f0000005757e820 */ /* 0x000fc80000400000 */
[----:B------:R-:W1:Y:S02]  /*3a40*/  MUFU.EX2 R78, R87 ;  /* 0x00000057004e7308 */ /* 0x000e640000000800 */
[----:B-1----:R-:W-:Y:S01]  /*3a50*/  @!P6 FMUL R78, R78, R78 ;  /* 0x0000004e4e4ee220 */ /* 0x002fe20000400000 */
[----:B------:R-:W-:Y:S02]  /*3a60*/  WARPGROUP.DEPBAR.LE gsb0, 0x0 ;  /* 0x00008000000079c5 */ /* 0x000fe40000010000 */
[----:B------:R-:W-:Y:S02]  /*3a70*/  F2FP.BF16.F32.PACK_AB R24, R136, R137 ;  /* 0x000000898818723e */ /* 0x000fe400000010ff */
[----:B------:R-:W-:Y:S02]  /*3a80*/  F2FP.BF16.F32.PACK_AB R26, R58, R61 ;  /* 0x0000003d3a1a723e */ /* 0x000fe400000010ff */
[----:B------:R-:W-:Y:S02]  /*3a90*/  F2FP.BF16.F32.PACK_AB R25, R60, R59 ;  /* 0x0000003b3c19723e */ /* 0x000fe400000010ff */
[----:B------:R-:W-:-:S04]  /*3aa0*/  F2FP.BF16.F32.PACK_AB R27, R62, R63 ;  /* 0x0000003f3e1b723e */ /* 0x000fc800000010ff */
[----:B------:R-:W-:-:S06]  /*3ab0*/  WARPGROUP.ARRIVE ;  /* 0x00000000000079c5 */ /* 0x000fcc0000000000 */
[----:B------:R-:W-:Y:S01]  /*3ac0*/  HGMMA.64x96x16.F32.BF16 R88, R24, gdesc[UR4].tnspB, R88, gsb0 ;  /* 0x4160000418587df0 */ /* 0x000fe20008001858 */
[----:B------:R-:W-:Y:S01]  /*3ad0*/  UIADD3 UR6, UR15, 0x780, URZ ;  /* 0x000007800f067890 */ /* 0x000fe2000fffe03f */
[----:B------:R-:W-:Y:S01]  /*3ae0*/  UMOV UR7, 0x80000020 ;  /* 0x8000002000077882 */ /* 0x000fe20000000000 */
[----:B------:R-:W-:Y:S02]  /*3af0*/  WARPGROUP.DEPBAR.LE gsb0, 0x0 ;  /* 0x00008000000079c5 */ /* 0x000fe40000010000 */
[----:B------:R-:W-:Y:S01]  /*3b00*/  F2FP.BF16.F32.PACK_AB R24, R66, R67 ;  /* 0x000000434218723e */ /* 0x000fe200000010ff */
[----:B------:R-:W-:Y:S01]  /*3b10*/  FADD R67, R40, R67 ;  /* 0x0000004328437221 */ /* 0x000fe20000000000 */
[----:B------:R-:W-:Y:S01]  /*3b20*/  F2FP.BF16.F32.PACK_AB R26, R68, R69 ;  /* 0x00000045441a723e */ /* 0x000fe200000010ff */
[----:B------:R-:W-:Y:S01]  /*3b30*/  FADD R68, R45, R68 ;  /* 0x000000442d447221 */ /* 0x000fe20000000000 */
[----:B------:R-:W-:Y:S01]  /*3b40*/  F2FP.BF16.F32.PACK_AB R25, R76, R139 ;  /* 0x0000008b4c19723e */ /* 0x000fe200000010ff */
[----:B------:R-:W-:Y:S01]  /*3b50*/  FADD R66, R41, R66 ;  /* 0x0000004229427221 */ /* 0x000fe20000000000 */
[----:B------:R-:W-:Y:S01]  /*3b60*/  F2FP.BF16.F32.PACK_AB R27, R64, R65 ;  /* 0x00000041401b723e */ /* 0x000fe200000010ff */
[----:B------:R-:W-:Y:S01]  /*3b70*/  FADD R69, R44, R69 ;  /* 0x000000452c457221 */ /* 0x000fe20000000000 */
[----:B------:R-:W-:Y:S01]  /*3b80*/  FADD R139, R42, R139 ;  /* 0x0000008b2a8b7221 */ /* 0x000fe20000000000 */
[----:B------:R-:W-:Y:S01]  /*3b90*/  FADD R76, R31, R76 ;  /* 0x0000004c1f4c7221 */ /* 0x000fe20000000000 */
[----:B------:R-:W-:Y:S01]  /*3ba0*/  WARPGROUP.ARRIVE ;  /* 0x00000000000079c5 */ /* 0x000fe20000000000 */
[----:B------:R-:W-:Y:S01]  /*3bb0*/  FADD R65, R30, R65 ;  /* 0x000000411e417221 */ /* 0x000fe20000000000 */
[----:B------:R-:W-:Y:S01]  /*3bc0*/  FADD R64, R35, R64 ;  /* 0x0000004023407221 */ /* 0x000fe20000000000 */
[----:B------:R-:W-:Y:S01]  /*3bd0*/  FADD R68, R15, R68 ;  /* 0x000000440f447221 */ /* 0x000fe20000000000 */
[----:B------:R-:W-:Y:S01]  /*3be0*/  IADD3 R15, R2, 0x1b020, RZ ;  /* 0x0001b020020f7810 */ /* 0x000fe20007ffe0ff */
[----:B------:R-:W-:Y:S01]  /*3bf0*/  FADD R10, R10, R67 ;  /* 0x000000430a0a7221 */ /* 0x000fe20000000000 */
[----:B------:R-:W-:Y:S01]  /*3c00*/  HGMMA.64x96x16.F32.BF16 R88, R24, gdesc[UR4].tnspB, R88, gsb0 ;  /* 0x4160000418587df0 */ /* 0x000fe20008001858 */
[----:B------:R-:W-:Y:S01]  /*3c10*/  UIADD3 UR6, UR15, 0x7c0, URZ ;  /* 0x000007c00f067890 */ /* 0x000fe2000fffe03f */
[----:B------:R-:W-:Y:S01]  /*3c20*/  FADD R13, R13, R66 ;  /* 0x000000420d0d7221 */ /* 0x000fe20000000000 */
[----:B------:R-:W-:Y:S01]  /*3c30*/  UMOV UR7, 0x80000020 ;  /* 0x8000002000077882 */ /* 0x000fe20000000000 */
[----:B------:R-:W-:Y:S01]  /*3c40*/  FADD R12, R12, R69 ;  /* 0x000000450c0c7221 */ /* 0x000fe20000000000 */
[----:B------:R-:W-:Y:S01]  /*3c50*/  FADD R18, R18, R139 ;  /* 0x0000008b12127221 */ /* 0x000fe20000000000 */
[----:B------:R-:W-:Y:S01]  /*3c60*/  FADD R19, R19, R76 ;  /* 0x0000004c13137221 */ /* 0x000fe20000000000 */
[----:B------:R-:W-:Y:S01]  /*3c70*/  FADD R20, R20, R65 ;  /* 0x0000004114147221 */ /* 0x000fe20000000000 */
[----:B------:R-:W-:Y:S01]  /*3c80*/  FADD R21, R21, R64 ;  /* 0x0000004015157221 */ /* 0x000fe20000000000 */
[----:B------:R-:W-:Y:S01]  /*3c90*/  PRMT R11, RZ, 0x654, R15 ;  /* 0x00000654ff0b7816 */ /* 0x000fe2000000000f */
[----:B------:R-:W-:-:S02]  /*3ca0*/  WARPGROUP.DEPBAR.LE gsb0, 0x0 ;  /* 0x00008000000079c5 */ /* 0x000fc40000010000 */
        /* <DEDUP_REMOVED lines=14> */
[----:B------:R-:W-:Y:S01]  /*3d90*/  FADD R70, R33, R70 ;  /* 0x0000004621467221 */ /* 0x000fe20000000000 */
[----:B------:R-:W-:Y:S01]  /*3da0*/  FADD R73, R36, R73 ;  /* 0x0000004924497221 */ /* 0x000fe20000000000 */
[----:B------:R-:W-:Y:S01]  /*3db0*/  HGMMA.64x96x16.F32.BF16 R88, R24, gdesc[UR4].tnspB, R88, gsb0 ;  /* 0x4160000418587df0 */ /* 0x000fe20008001858 */
[----:B------:R-:W-:Y:S01]  /*3dc0*/  FADD R37, R37, R72 ;  /* 0x0000004825257221 */ /* 0x000fe20000000000 */
        /* <DEDUP_REMOVED lines=13> */
[----:B------:R-:W-:-:S02]  /*3ea0*/  FADD R13, R13, R68 ;  /* 0x000000440d0d7221 */ /* 0x000fc40000000000 */
[----:B------:R-:W-:Y:S01]  /*3eb0*/  FADD R18, R18, R77 ;  /* 0x0000004d12127221 */ /* 0x000fe20000000000 */
[----:B------:R-:W-:Y:S02]  /*3ec0*/  WARPGROUP.DEPBAR.LE gsb0, 0x0 ;  /* 0x00008000000079c5 */ /* 0x000fe40000010000 */
[----:B------:R1:W-:Y:S02]  /*3ed0*/  SYNCS.ARRIVE.TRANS64.RED.A1T0 RZ, [R11+URZ], RZ ;  /* 0x000000ff0bff79a7 */ /* 0x0003e4000810043f */
[----:B-1----:R-:W-:Y:S01]  /*3ee0*/  FADD R11, R19, R78 ;  /* 0x0000004e130b7221 */ /* 0x002fe20000000000 */
[----:B------:R-:W-:-:S03]  /*3ef0*/  FADD R19, R10, R13 ;  /* 0x0000000d0a137221 */ /* 0x000fc60000000000 */
[----:B------:R-:W-:Y:S01]  /*3f00*/  FADD R18, R18, R11 ;  /* 0x0000000b12127221 */ /* 0x000fe20000000000 */
[----:B------:R-:W-:Y:S06]  /*3f10*/  @!P1 BRA `(.L_x_24) ;  /* 0x00000030008c9947 */ /* 0x000fec0003800000 */
[----:B------:R-:W-:Y:S01]  /*3f20*/  MOV R21, R3 ;  /* 0x0000000300157202 */ /* 0x000fe20000000f00 */
[----:B------:R-:W-:Y:S01]  /*3f30*/  ULDC.64 UR30, c[0x0][0x198] ;  /* 0x00006600001e7ab9 */ /* 0x000fe20000000a00 */
[----:B------:R-:W-:Y:S01]  /*3f40*/  MOV R11, R0 ;  /* 0x00000000000b7202 */ /* 0x000fe20000000f00 */
[----:B------:R-:W-:Y:S01]  /*3f50*/  ULDC UR14, c[0x0][0x604] ;  /* 0x00018100000e7ab9 */ /* 0x000fe20000000800 */
[----:B------:R-:W-:Y:S02]  /*3f60*/  MOV R12, 0x1 ;  /* 0x00000001000c7802 */ /* 0x000fe40000000f00 */
[----:B------:R-:W-:-:S07]  /*3f70*/  MOV R13, 0x2 ;  /* 0x00000002000d7802 */ /* 0x000fce0000000f00 */
.L_x_37:
[----:B------:R-:W-:Y:S01]  /*3f80*/  LEA R3, R13, R2, 0x3 ;  /* 0x000000020d037211 */ /* 0x000fe200078e18ff */
[----:B------:R-:W-:Y:S05]  /*3f90*/  YIELD ;  /* 0x0000000000007946 */ /* 0x000fea0003800000 */
[----:B------:R-:W-:-:S04]  /*3fa0*/  SHF.L.U32 R0, R4, 0x1f, RZ ;  /* 0x0000001f04007819 */ /* 0x000fc800000006ff */
[----:B-1----:R-:W1:Y:S02]  /*3fb0*/  SYNCS.PHASECHK.TRANS64.TRYWAIT P1, [R3+URZ+0x1b000], R0 ;  /* 0x01b00000030075a7 */ /* 0x002e64000802017f */
[----:B-1----:R-:W-:Y:S05]  /*3fc0*/  @!P1 BRA `(.L_x_25) ;  /* 0x0000004800c09947 */ /* 0x002fea0003800000 */
.L_x_69:
[----:B------:R-:W-:Y:S05]  /*3fd0*/  WARPSYNC.ALL ;  /* 0x0000000000007948 */ /* 0x000fea0003800000 */
[----:B------:R-:W-:Y:S01]  /*3fe0*/  MOV R22, UR22 ;  /* 0x0000001600167c02 */ /* 0x000fe20008000f00 */
[----:B------:R-:W-:Y:S01]  /*3ff0*/  WARPGROUP.ARRIVE ;  /* 0x00000000000079c5 */ /* 0x000fe20000000000 */
[----:B------:R-:W-:Y:S02]  /*4000*/  MOV R23, 0x80000020 ;  /* 0x8000002000177802 */ /* 0x000fe40000000f00 */
[----:B------:R-:W-:Y:S01]  /*4010*/  MOV R137, 0x80000020 ;  /* 0x8000002000897802 */ /* 0x000fe20000000f00 */
[----:B------:R-:W-:Y:S01]  /*4020*/  IMAD R22, R13, 0x600, R22 ;  /* 0x000006000d167824 */ /* 0x000fe200078e0216 */
[----:B------:R-:W-:-:S02]  /*4030*/  R2UR UR59, R23 ;  /* 0x00000000173b72ca */ /* 0x000fc400000e0000 */
[----:B------:R-:W-:Y:S02]  /*4040*/  R2UR UR55, R137 ;  /* 0x00000000893772ca */ /* 0x000fe400000e0000 */
[C---:B------:R-:W-:Y:S02]  /*4050*/  R2UR UR58, R22.reuse ;  /* 0x00000000163a72ca */ /* 0x040fe400000e0000 */
[----:B------:R-:W-:Y:S02]  /*4060*/  IADD3 R136, R22, 0x2, RZ ;  /* 0x0000000216887810 */ /* 0x000fe40007ffe0ff */
[----:B------:R-:W-:Y:S02]  /*4070*/  MOV R137, 0x80000020 ;  /* 0x8000002000897802 */ /* 0x000fe40000000f00 */
[----:B------:R-:W-:Y:S02]  /*4080*/  R2UR UR54, R136 ;  /* 0x00000000883672ca */ /* 0x000fe400000e0000 */
[----:B------:R-:W-:-:S02]  /*4090*/  IADD3 R136, R22, 0x200, RZ ;  /* 0x0000020016887810 */ /* 0x000fc40007ffe0ff */
[----:B------:R-:W-:Y:S02]  /*40a0*/  R2UR UR51, R137 ;  /* 0x00000000893372ca */ /* 0x000fe400000e0000 */
[----:B------:R-:W-:Y:S01]  /*40b0*/  R2UR UR50, R136 ;  /* 0x00000000883272ca */ /* 0x000fe200000e0000 */
[----:B------:R-:W-:Y:S01]  /*40c0*/  HGMMA.64x128x16.F32.BF16 R24, gdesc[UR56], RZ, !UPT, gsb0 ;  /* 0x01e00000381879f0 */ /* 0x000fe2000c0018ff */
[----:B------:R-:W-:Y:S02]  /*40d0*/  IADD3 R136, R22, 0x202, RZ ;  /* 0x0000020216887810 */ /* 0x000fe40007ffe0ff */
[----:B------:R-:W-:Y:S02]  /*40e0*/  MOV R137, 0x80000020 ;  /* 0x8000002000897802 */ /* 0x000fe40000000f00 */
[----:B------:R-:W-:Y:S02]  /*40f0*/  R2UR UR46, R136 ;  /* 0x00000000882e72ca */ /* 0x000fe400000e0000 */
[----:B------:R-:W-:-:S02]  /*4100*/  R2UR UR47, R137 ;  /* 0x00000000892f72ca */ /* 0x000fc400000e0000 */
[----:B------:R-:W-:Y:S02]  /*4110*/  IADD3 R136, R22, 0x400, RZ ;  /* 0x0000040016887810 */ /* 0x000fe40007ffe0ff */
[----:B------:R-:W-:Y:S02]  /*4120*/  MOV R137, 0x80000020 ;  /* 0x8000002000897802 */ /* 0x000fe40000000f00 */
[----:B------:R-:W-:Y:S02]  /*4130*/  R2UR UR6, R136 ;  /* 0x00000000880672ca */ /* 0x000fe400000e0000 */
[----:B------:R-:W-:Y:S02]  /*4140*/  R2UR UR7, R137 ;  /* 0x00000000890772ca */ /* 0x000fe400000e0000 */
[----:B------:R-:W-:Y:S02]  /*4150*/  IADD3 R22, R22, 0x402, RZ ;  /* 0x0000040216167810 */ /* 0x000fe40007ffe0ff */
[----:B------:R-:W-:-:S02]  /*4160*/  MOV R23, 0x80000020 ;  /* 0x8000002000177802 */ /* 0x000fc40000000f00 */
[----:B------:R-:W-:Y:S02]  /*4170*/  R2UR UR42, R22 ;  /* 0x00000000162a72ca */ /* 0x000fe400000e0000 */
[----:B------:R-:W-:Y:S02]  /*4180*/  R2UR UR43, R23 ;  /* 0x00000000172b72ca */ /* 0x000fe400000e0000 */
[----:B------:R-:W-:Y:S01]  /*4190*/  ISETP.NE.AND P1, PT, R9, RZ, PT ;  /* 0x000000ff0900720c */ /* 0x000fe20003f25270 */
[----:B------:R-:W-:Y:S02]  /*41a0*/  WARPGROUP.DEPBAR.LE gsb0, 0x0 ;  /* 0x00008000000079c5 */ /* 0x000fe40000010000 */
        /* <DEDUP_REMOVED lines=15> */
[----:B------:R-:W-:Y:S05]  /*42a0*/  @P1 BRA `(.L_x_26) ;  /* 0x0000000000bc1947 */ /* 0x000fea0003800000 */
[----:B------:R-:W-:-:S13]  /*42b0*/  ISETP.LT.OR P2, PT, R7, 0x1, !P0 ;  /* 0x000000010700780c */ /* 0x000fda0004741670 */
[----:B------:R-:W-:Y:S05]  /*42c0*/  @P2 BRA `(.L_x_27) ;  /* 0x0000000000b02947 */ /* 0x000fea0003800000 */
[----:B-1----:R-:W-:Y:S02]  /*42d0*/  LEA R0, R5, R2, 0x3 ;  /* 0x0000000205007211 */ /* 0x002fe400078e18ff */
[----:B------:R-:W-:Y:S02]  /*42e0*/  SHF.L.U32 R3, R6, 0x1f, RZ ;  /* 0x0000001f06037819 */ /* 0x000fe400000006ff */
[----:B------:R-:W-:Y:S02]  /*42f0*/  ISETP.NE.AND P3, PT, R17, RZ, PT ;  /* 0x000000ff1100720c */ /* 0x000fe40003f65270 */
[----:B------:R-:W1:Y:S02]  /*4300*/  SYNCS.PHASECHK.TRANS64.TRYWAIT P2, [R0+URZ+0x1b020], R3 ;  /* 0x01b02003000075a7 */ /* 0x000e64000804017f */
[----:B-1----:R-:W-:Y:S09]  /*4310*/  @!P2 BRA `(.L_x_28) ;  /* 0x000000480000a947 */ /* 0x002ff20003800000 */
.L_x_70:
[----:B------:R-:W-:Y:S05]  /*4320*/  @P3 BRA `(.L_x_29) ;  /* 0x0000000000143947 */ /* 0x000fea0003800000 */
[----:B------:R-:W-:Y:S02]  /*4330*/  LOP3.LUT P2, RZ, R16, 0x1f, RZ, 0xc0, !PT ;  /* 0x0000001f10ff7812 */ /* 0x000fe4000784c0ff */
[----:B-1----:R-:W-:-:S04]  /*4340*/  MOV R3, 0x6000 ;  /* 0x0000600000037802 */ /* 0x002fc80000000f00 */
[----:B------:R2:W-:Y:S07]  /*4350*/  SYNCS.ARRIVE.TRANS64 RZ, [R0+URZ+0x1b000], R3 ;  /* 0x01b0000300ff79a7 */ /* 0x0005ee000800003f */
[----:B------:R-:W-:Y:S05]  /*4360*/  @!P2 BRA `(.L_x_29) ;  /* 0x000000000004a947 */ /* 0x000fea0003800000 */
[----:B------:R-:W-:Y:S01]  /*4370*/  BPT.TRAP 0x1 ;  /* 0x000000040000795c */ /* 0x000fe20000300000 */
.L_x_29:
[----:B-12---:R-:W-:Y:S01]  /*4380*/  IMAD R3, R5, 0x6000, R2 ;  /* 0x0000600005037824 */ /* 0x006fe200078e0202 */
[----:B------:R-:W-:Y:S01]  /*4390*/  R2UR UR35, R8 ;  /* 0x00000000082372ca */ /* 0x000fe200000e0000 */
[----:B------:R-:W-:Y:S01]  /*43a0*/  UIADD3 UR6, UP0, UR30, 0x1f0, URZ ;  /* 0x000001f01e067890 */ /* 0x000fe2000ff1e03f */
[----:B------:R-:W-:Y:S01]  /*43b0*/  R2UR UR33, R0 ;  /* 0x00000000002172ca */ /* 0x000fe200000e0000 */
[----:B------:R-:W-:Y:S01]  /*43c0*/  UMOV UR24, 0x0 ;  /* 0x0000000000187882 */ /* 0x000fe20000000000 */
[----:B------:R-:W-:Y:S01]  /*43d0*/  R2UR UR8, R3 ;  /* 0x00000000030872ca */ /* 0x000fe200000e0000 */
[----:B------:R-:W-:Y:S01]  /*43e0*/  UIADD3.X UR7, URZ, UR31, URZ, UP0, !UPT ;  /* 0x0000001f3f077290 */ /* 0x000fe200087fe43f */
[----:B------:R-:W-:Y:S01]  /*43f0*/  IADD3 R5, R5, 0x1, RZ ;  /* 0x0000000105057810 */ /* 0x000fe20007ffe0ff */
[----:B------:R-:W-:Y:S01]  /*4400*/  UMOV UR25, 0x10000000 ;  /* 0x1000000000197882 */ /* 0x000fe20000000000 */
[----:B------:R-:W-:Y:S01]  /*4410*/  UMOV UR34, URZ ;  /* 0x0000003f00227c82 */ /* 0x000fe20008000000 */
[----:B------:R-:W-:Y:S01]  /*4420*/  UMOV UR18, 0x20 ;  /* 0x0000002000127882 */ /* 0x000fe20000000000 */
[----:B------:R-:W-:Y:S01]  /*4430*/  UMOV UR20, UR36 ;  /* 0x0000002400147c82 */ /* 0x000fe20008000000 */
[----:B------:R-:W-:Y:S01]  /*4440*/  UMOV UR21, UR37 ;  /* 0x0000002500157c82 */ /* 0x000fe20008000000 */
[----:B------:R-:W-:Y:S01]  /*4450*/  UMOV UR10, 0x40 ;  /* 0x00000040000a7882 */ /* 0x000fe20000000000 */
[----:B------:R-:W-:Y:S01]  /*4460*/  USHF.L.U32 UR35, UR35, 0x7, URZ ;  /* 0x0000000723237899 */ /* 0x000fe2000800063f */
[----:B------:R-:W-:Y:S01]  /*4470*/  ISETP.NE.AND P2, PT, R5, 0x4, PT ;  /* 0x000000040500780c */ /* 0x000fe20003f45270 */
[----:B------:R-:W-:-:S02]  /*4480*/  UIADD3 UR33, UR33, 0x1b000, URZ ;  /* 0x0001b00021217890 */ /* 0x000fc4000fffe03f */
[----:B------:R-:W-:Y:S01]  /*4490*/  UIADD3 UR32, UR8, 0x3000, URZ ;  /* 0x0000300008207890 */ /* 0x000fe2000fffe03f */
[----:B------:R-:W-:Y:S01]  /*44a0*/  SEL R3, RZ, 0x1, P2 ;  /* 0x00000001ff037807 */ /* 0x000fe20001000000 */
        /* <DEDUP_REMOVED lines=8> */
[----:B------:R-:W-:Y:S01]  /*4530*/  UMOV UR9, UR33 ;  /* 0x0000002100097c82 */ /* 0x000fe20008000000 */
[----:B------:R-:W-:Y:S01]  /*4540*/  UMOV UR11, UR35 ;  /* 0x00000023000b7c82 */ /* 0x000fe20008000000 */
[----:B------:R2:W-:Y:S01]  /*4550*/  UTMALDG.4D [UR32], [UR6], desc[UR24] ;  /* 0x00001820060075b4 */ /* 0x0005e20008019000 */
[----:B------:R2:W-:Y:S01]  /*4560*/  UTMALDG.4D [UR16], [UR6], desc[UR24] ;  /* 0x00001810060075b4 */ /* 0x0005e20008019000 */
[----:B------:R2:W-:Y:S02]  /*4570*/  UTMALDG.4D [UR8], [UR6], desc[UR24] ;  /* 0x00001808060075b4 */ /* 0x0005e40008019000 */
[----:B--2---:R-:W-:Y:S01]  /*4580*/  NOP ;  /* 0x0000000000007918 */ /* 0x004fe20000000000 */
.L_x_27:
[----:B------:R-:W-:-:S07]  /*4590*/  IADD3 R7, R7, -0x1, RZ ;  /* 0xffffffff07077810 */ /* 0x000fce0007ffe0ff */
.L_x_26:
[----:B------:R-:W-:Y:S01]  /*45a0*/  IADD3 R13, R13, 0x1, RZ ;  /* 0x000000010d0d7810 */ /* 0x000fe20007ffe0ff */
[----:B------:R-:W-:Y:S05]  /*45b0*/  WARPSYNC.ALL ;  /* 0x0000000000007948 */ /* 0x000fea0003800000 */
[----:B------:R-:W-:-:S04]  /*45c0*/  ISETP.NE.AND P2, PT, R13, 0x4, PT ;  /* 0x000000040d00780c */ /* 0x000fc80003f45270 */
[----:B-1----:R-:W-:Y:S02]  /*45d0*/  SEL R3, RZ, 0x1, P2 ;  /* 0x00000001ff037807 */ /* 0x002fe40001000000 */
[----:B------:R-:W-:Y:S02]  /*45e0*/  SEL R13, R13, RZ, P2 ;  /* 0x000000ff0d0d7207 */ /* 0x000fe40001000000 */
[----:B------:R-:W-:Y:S02]  /*45f0*/  LOP3.LUT R20, R4, R3, RZ, 0x3c, !PT ;  /* 0x0000000304147212 */ /* 0x000fe400078e3cff */
[----:B------:R-:W-:Y:S01]  /*4600*/  FMNMX R0, R24, R21, !PT ;  /* 0x0000001518007209 */ /* 0x000fe20007800000 */
[----:B------:R-:W-:Y:S01]  /*4610*/  BSSY B0, `(.L_x_30) ;  /* 0x0000064000007945 */ /* 0x000fe20003800000 */
        /* <DEDUP_REMOVED lines=63> */
[----:B------:R-:W-:Y:S01]  /*4a10*/  LEA R136, R12, R15, 0x3 ;  /* 0x0000000f0c887211 */ /* 0x000fe200078e18ff */
[----:B------:R-:W1:Y:S01]  /*4a20*/  SHFL.BFLY PT, R3, R4, 0x1, 0x1f ;  /* 0x0c201f0004037f89 */ /* 0x000e6200000e0000 */
[----:B------:R-:W-:Y:S02]  /*4a30*/  LEA R142, R13, R2, 0x3 ;  /* 0x000000020d8e7211 */ /* 0x000fe400078e18ff */
[----:B------:R-:W-:Y:S01]  /*4a40*/  PRMT R136, RZ, 0x654, R136 ;  /* 0x00000654ff887816 */ /* 0x000fe20000000088 */
[----:B------:R-:W2:Y:S01]  /*4a50*/  SHFL.BFLY PT, R23, R10, 0x1, 0x1f ;  /* 0x0c201f000a177f89 */ /* 0x000ea200000e0000 */
[----:B------:R-:W-:Y:S02]  /*4a60*/  SHF.L.U32 R137, R20, 0x1f, RZ ;  /* 0x0000001f14897819 */ /* 0x000fe400000006ff */
[----:B------:R3:W-:Y:S02]  /*4a70*/  SYNCS.ARRIVE.TRANS64.RED.A1T0 RZ, [R136+URZ], RZ ;  /* 0x000000ff88ff79a7 */ /* 0x0007e4000810043f */
[----:B------:R-:W4:Y:S01]  /*4a80*/  SYNCS.PHASECHK.TRANS64.TRYWAIT P6, [R142+URZ+0x1b000], R137 ;  /* 0x01b000898e0075a7 */ /* 0x000f2200080c017f */
[----:B-1----:R-:W-:-:S02]  /*4a90*/  FMNMX R22, R4, R3, !PT ;  /* 0x0000000304167209 */ /* 0x002fc40007800000 */
[----:B--2---:R-:W-:-:S03]  /*4aa0*/  FMNMX R23, R10, R23, !PT ;  /* 0x000000170a177209 */ /* 0x004fc60007800000 */
[----:B------:R-:W1:Y:S04]  /*4ab0*/  SHFL.BFLY PT, R3, R22, 0x2, 0x1f ;  /* 0x0c401f0016037f89 */ /* 0x000e6800000e0000 */
[----:B------:R-:W2:Y:S01]  /*4ac0*/  SHFL.BFLY PT, R0, R23, 0x2, 0x1f ;  /* 0x0c401f0017007f89 */ /* 0x000ea200000e0000 */
[----:B-1----:R-:W-:Y:S02]  /*4ad0*/  FMNMX R3, R22, R3, !PT ;  /* 0x0000000316037209 */ /* 0x002fe40007800000 */
[----:B--2---:R-:W-:Y:S02]  /*4ae0*/  FMNMX R0, R23, R0, !PT ;  /* 0x0000000017007209 */ /* 0x004fe40007800000 */
[----:B------:R-:W-:Y:S02]  /*4af0*/  FSETP.NEU.AND P2, PT, R3, -INF , PT ;  /* 0xff8000000300780b */ /* 0x000fe40003f4d000 */
[----:B------:R-:W-:-:S02]  /*4b00*/  FSETP.NEU.AND P3, PT, R0, -INF , PT ;  /* 0xff8000000000780b */ /* 0x000fc40003f6d000 */
[----:B------:R-:W-:Y:S02]  /*4b10*/  FSEL R138, R3, RZ, P2 ;  /* 0x000000ff038a7208 */ /* 0x000fe40001000000 */
[----:B------:R-:W-:-:S03]  /*4b20*/  FSEL R140, R0, RZ, P3 ;  /* 0x000000ff008c7208 */ /* 0x000fc60001800000 */
[----:B------:R-:W-:Y:S02]  /*4b30*/  FADD R4, -R138, R21 ;  /* 0x000000158a047221 */ /* 0x000fe40000000100 */
[----:B------:R-:W-:Y:S02]  /*4b40*/  FADD R10, -R140, R11 ;  /* 0x0000000b8c0a7221 */ /* 0x000fe40000000100 */
[----:B------:R-:W-:Y:S01]  /*4b50*/  FMUL R22, R4, UR14 ;  /* 0x0000000e04167c20 */ /* 0x000fe20008400000 */
[----:B------:R-:W-:Y:S01]  /*4b60*/  FMUL R4, R140, UR14 ;  /* 0x0000000e8c047c20 */ /* 0x000fe20008400000 */
[----:B------:R-:W-:-:S03]  /*4b70*/  FMUL R10, R10, UR14 ;  /* 0x0000000e0a0a7c20 */ /* 0x000fc60008400000 */
[----:B------:R-:W-:Y:S01]  /*4b80*/  FSETP.GEU.AND P4, PT, R22, -126, PT ;  /* 0xc2fc00001600780b */ /* 0x000fe20003f8e000 */
[--C-:B------:R-:W-:Y:S01]  /*4b90*/  FFMA R26, R26, UR14, -R4.reuse ;  /* 0x0000000e1a1a7c23 */ /* 0x100fe20008000804 */
[----:B------:R-:W-:Y:S01]  /*4ba0*/  FSETP.GEU.AND P5, PT, R10, -126, PT ;  /* 0xc2fc00000a00780b */ /* 0x000fe20003fae000 */
[--C-:B------:R-:W-:Y:S01]  /*4bb0*/  FFMA R23, R27, UR14, -R4.reuse ;  /* 0x0000000e1b177c23 */ /* 0x100fe20008000804 */
[----:B---3--:R-:W-:Y:S02]  /*4bc0*/  FFMA R136, R30, UR14, -R4 ;  /* 0x0000000e1e887c23 */ /* 0x008fe40008000804 */
[----:B------:R-:W-:Y:S02]  /*4bd0*/  FSETP.GEU.AND P2, PT, R26, -126, PT ;  /* 0xc2fc00001a00780b */ /* 0x000fe40003f4e000 */
[----:B------:R-:W-:-:S05]  /*4be0*/  FSETP.GEU.AND P3, PT, R23, -126, PT ;  /* 0xc2fc00001700780b */ /* 0x000fca0003f6e000 */
[----:B------:R-:W-:Y:S02]  /*4bf0*/  @!P4 FMUL R22, R22, 0.5 ;  /* 0x3f0000001616c820 */ /* 0x000fe40000400000 */
[----:B------:R-:W-:-:S04]  /*4c00*/  @!P5 FMUL R10, R10, 0.5 ;  /* 0x3f0000000a0ad820 */ /* 0x000fc80000400000 */
[----:B------:R-:W1:Y:S01]  /*4c10*/  MUFU.EX2 R22, R22 ;  /* 0x0000001600167308 */ /* 0x000e620000000800 */
[----:B------:R-:W-:-:S07]  /*4c20*/  @!P2 FMUL R26, R26, 0.5 ;  /* 0x3f0000001a1aa820 */ /* 0x000fce0000400000 */
[----:B------:R2:W3:Y:S01]  /*4c30*/  MUFU.EX2 R21, R10 ;  /* 0x0000000a00157308 */ /* 0x0004e20000000800 */
[----:B----4-:R-:W-:Y:S05]  /*4c40*/  @!P6 BRA `(.L_x_31) ;  /* 0x0000003c00c8e947 */ /* 0x010fea0003800000 */
.L_x_71:
[----:B------:R-:W-:Y:S05]  /*4c50*/  BSYNC B0 ;  /* 0x0000000000007941 */ /* 0x000fea0003800000 */
.L_x_30:
[----:B------:R-:W-:Y:S01]  /*4c60*/  FSETP.GEU.AND P6, PT, R136, -126, PT ;  /* 0xc2fc00008800780b */ /* 0x000fe20003fce000 */
[----:B------:R-:W-:Y:S01]  /*4c70*/  @!P3 FMUL R23, R23, 0.5 ;  /* 0x3f0000001717b820 */ /* 0x000fe20000400000 */
[----:B------:R-:W5:Y:S01]  /*4c80*/  MUFU.EX2 R30, R26 ;  /* 0x0000001a001e7308 */ /* 0x000f620000000800 */
[----:B----4-:R-:W-:Y:S01]  /*4c90*/  FFMA R137, R31, UR14, -R4 ;  /* 0x0000000e1f897c23 */ /* 0x010fe20008000804 */
[----:B------:R-:W-:Y:S01]  /*4ca0*/  FMUL R31, R138, UR14 ;  /* 0x0000000e8a1f7c20 */ /* 0x000fe20008400000 */
[----:B-1----:R-:W-:Y:S01]  /*4cb0*/  @!P4 FMUL R22, R22, R22 ;  /* 0x000000161616c220 */ /* 0x002fe20000400000 */
[----:B---3--:R-:W-:Y:S01]  /*4cc0*/  @!P5 FMUL R21, R21, R21 ;  /* 0x000000151515d220 */ /* 0x008fe20000400000 */
[----:B--2---:R-:W-:Y:S01]  /*4cd0*/  MOV R10, UR15 ;  /* 0x0000000f000a7c02 */ /* 0x004fe20008000f00 */
[--C-:B------:R-:W-:Y:S01]  /*4ce0*/  FFMA R138, R28, UR14, -R31.reuse ;  /* 0x0000000e1c8a7c23 */ /* 0x100fe2000800081f */
[--C-:B------:R-:W-:Y:S01]  /*4cf0*/  FFMA R29, R29, UR14, -R31.reuse ;  /* 0x0000000e1d1d7c23 */ /* 0x100fe2000800081f */
[----:B------:R-:W1:Y:S01]  /*4d00*/  MUFU.EX2 R23, R23 ;  /* 0x0000001700177308 */ /* 0x000e620000000800 */
[--C-:B------:R-:W-:Y:S01]  /*4d10*/  FFMA R24, R24, UR14, -R31.reuse ;  /* 0x0000000e18187c23 */ /* 0x100fe2000800081f */
[--C-:B------:R-:W-:Y:S01]  /*4d20*/  FFMA R25, R25, UR14, -R31.reuse ;  /* 0x0000000e19197c23 */ /* 0x100fe2000800081f */
[----:B------:R-:W-:Y:S01]  /*4d30*/  @!P6 FMUL R136, R136, 0.5 ;  /* 0x3f0000008888e820 */ /* 0x000fe20000400000 */
[----:B------:R-:W-:Y:S01]  /*4d40*/  FSETP.GEU.AND P4, PT, R137, -126, PT ;  /* 0xc2fc00008900780b */ /* 0x000fe20003f8e000 */
[----:B------:R-:W-:Y:S01]  /*4d50*/  IMAD R10, R13, 0x600, R10 ;  /* 0x000006000d0a7824 */ /* 0x000fe200078e020a */
[----:B------:R-:W-:Y:S01]  /*4d60*/  FSETP.GEU.AND P5, PT, R24, -126, PT ;  /* 0xc2fc00001800780b */ /* 0x000fe20003fae000 */
[----:B------:R-:W-:Y:S05]  /*4d70*/  WARPSYNC.ALL ;  /* 0x0000000000007948 */ /* 0x000fea0003800000 */
[----:B------:R-:W2:Y:S01]  /*4d80*/  MUFU.EX2 R136, R136 ;  /* 0x0000008800887308 */ /* 0x000ea20000000800 */
[----:B-----5:R-:W-:Y:S01]  /*4d90*/  @!P2 FMUL R30, R30, R30 ;  /* 0x0000001e1e1ea220 */ /* 0x020fe20000400000 */
[----:B------:R-:W-:Y:S01]  /*4da0*/  FSETP.GEU.AND P2, PT, R25, -126, PT ;  /* 0xc2fc00001900780b */ /* 0x000fe20003f4e000 */
[-C--:B------:R-:W-:Y:S01]  /*4db0*/  FMUL R88, R88, R22.reuse ;  /* 0x0000001658587220 */ /* 0x080fe20000400000 */
[----:B------:R-:W-:Y:S01]  /*4dc0*/  MOV R11, 0x80000020 ;  /* 0x80000020000b7802 */ /* 0x000fe20000000f00 */
[----:B-1----:R-:W-:Y:S01]  /*4dd0*/  @!P3 FMUL R23, R23, R23 ;  /* 0x000000171717b220 */ /* 0x002fe20000400000 */
[----:B------:R-:W-:Y:S01]  /*4de0*/  FSETP.GEU.AND P3, PT, R138, -126, PT ;  /* 0xc2fc00008a00780b */ /* 0x000fe20003f6e000 */
[----:B------:R-:W-:Y:S01]  /*4df0*/  @!P4 FMUL R137, R137, 0.5 ;  /* 0x3f0000008989c820 */ /* 0x000fe20000400000 */
[----:B------:R-:W-:Y:S01]  /*4e00*/  @!P5 FMUL R24, R24, 0.5 ;  /* 0x3f0000001818d820 */ /* 0x000fe20000400000 */
[----:B------:R-:W-:Y:S01]  /*4e10*/  R2UR UR6, R10 ;  /* 0x000000000a0672ca */ /* 0x000fe200000e0000 */
[-C--:B------:R-:W-:Y:S01]  /*4e20*/  FMUL R89, R89, R22.reuse ;  /* 0x0000001659597220 */ /* 0x080fe20000400000 */
[----:B------:R-:W-:Y:S01]  /*4e30*/  R2UR UR7, R11 ;  /* 0x000000000b0772ca */ /* 0x000fe200000e0000 */
[----:B------:R-:W1:Y:S01]  /*4e40*/  MUFU.EX2 R139, R24 ;  /* 0x00000018008b7308 */ /* 0x000e620000000800 */
[-C--:B------:R-:W-:Y:S01]  /*4e50*/  FMUL R92, R92, R22.reuse ;  /* 0x000000165c5c7220 */ /* 0x080fe20000400000 */
[-C--:B------:R-:W-:Y:S01]  /*4e60*/  FMUL R93, R93, R22.reuse ;  /* 0x000000165d5d7220 */ /* 0x080fe20000400000 */
[----:B------:R-:W-:Y:S01]  /*4e70*/  @!P2 FMUL R25, R25, 0.5 ;  /* 0x3f0000001919a820 */ /* 0x000fe20000400000 */
[----:B------:R-:W-:Y:S01]  /*4e80*/  FMUL R96, R96, R22 ;  /* 0x0000001660607220 */ /* 0x000fe20000400000 */
[----:B--2---:R-:W-:Y:S01]  /*4e90*/  @!P6 FMUL R136, R136, R136 ;  /* 0x000000888888e220 */ /* 0x004fe20000400000 */
[----:B------:R-:W-:Y:S01]  /*4ea0*/  FSETP.GEU.AND P6, PT, R29, -126, PT ;  /* 0xc2fc00001d00780b */ /* 0x000fe20003fce000 */
[----:B------:R-:W-:Y:S01]  /*4eb0*/  @!P3 FMUL R138, R138, 0.5 ;  /* 0x3f0000008a8ab820 */ /* 0x000fe20000400000 */
[----:B------:R-:W2:Y:S01]  /*4ec0*/  MUFU.EX2 R137, R137 ;  /* 0x0000008900897308 */ /* 0x000ea20000000800 */
[-C--:B------:R-:W-:Y:S01]  /*4ed0*/  FMUL R97, R97, R22.reuse ;  /* 0x0000001661617220 */ /* 0x080fe20000400000 */
[-C--:B------:R-:W-:Y:S01]  /*4ee0*/  FMUL R100, R100, R22.reuse ;  /* 0x0000001664647220 */ /* 0x080fe20000400000 */
[-C--:B------:R-:W-:Y:S01]  /*4ef0*/  FMUL R101, R101, R22.reuse ;  /* 0x0000001665657220 */ /* 0x080fe20000400000 */
[-C--:B------:R-:W-:Y:S01]  /*4f00*/  FMUL R104, R104, R22.reuse ;  /* 0x0000001668687220 */ /* 0x080fe20000400000 */
[-C--:B------:R-:W-:Y:S01]  /*4f10*/  FMUL R105, R105, R22.reuse ;  /* 0x0000001669697220 */ /* 0x080fe20000400000 */
[-C--:B------:R-:W-:Y:S01]  /*4f20*/  FMUL R108, R108, R22.reuse ;  /* 0x000000166c6c7220 */ /* 0x080fe20000400000 */
[-C--:B------:R-:W-:Y:S01]  /*4f30*/  FMUL R109, R109, R22.reuse ;  /* 0x000000166d6d7220 */ /* 0x080fe20000400000 */
[----:B------:R-:W3:Y:S01]  /*4f40*/  MUFU.EX2 R28, R25 ;  /* 0x00000019001c7308 */ /* 0x000ee20000000800 */
[----:B-1----:R-:W-:Y:S01]  /*4f50*/  @!P5 FMUL R139, R139, R139 ;  /* 0x0000008b8b8bd220 */ /* 0x002fe20000400000 */
[-C--:B------:R-:W-:Y:S01]  /*4f60*/  FMUL R112, R112, R22.reuse ;  /* 0x0000001670707220 */ /* 0x080fe20000400000 */
[----:B------:R-:W-:Y:S01]  /*4f70*/  @!P6 FMUL R29, R29, 0.5 ;  /* 0x3f0000001d1de820 */ /* 0x000fe20000400000 */
[-C--:B------:R-:W-:Y:S01]  /*4f80*/  FMUL R113, R113, R22.reuse ;  /* 0x0000001671717220 */ /* 0x080fe20000400000 */
[-C--:B------:R-:W-:Y:S01]  /*4f90*/  FMUL R116, R116, R22.reuse ;  /* 0x0000001674747220 */ /* 0x080fe20000400000 */
[-C--:B------:R-:W-:Y:S01]  /*4fa0*/  FMUL R117, R117, R22.reuse ;  /* 0x0000001675757220 */ /* 0x080fe20000400000 */
[-C--:B------:R-:W-:Y:S01]  /*4fb0*/  FMUL R120, R120, R22.reuse ;  /* 0x0000001678787220 */ /* 0x080fe20000400000 */
[----:B------:R-:W1:Y:S01]  /*4fc0*/  MUFU.EX2 R138, R138 ;  /* 0x0000008a008a7308 */ /* 0x000e620000000800 */
[----:B--2---:R-:W-:Y:S01]  /*4fd0*/  @!P4 FMUL R137, R137, R137 ;  /* 0x000000898989c220 */ /* 0x004fe20000400000 */
[-C--:B------:R-:W-:Y:S01]  /*4fe0*/  FMUL R121, R121, R22.reuse ;  /* 0x0000001679797220 */ /* 0x080fe20000400000 */
[-C--:B------:R-:W-:Y:S01]  /*4ff0*/  FMUL R124, R124, R22.reuse ;  /* 0x000000167c7c7220 */ /* 0x080fe20000400000 */
[-C--:B------:R-:W-:Y:S01]  /*5000*/  FMUL R125, R125, R22.reuse ;  /* 0x000000167d7d7220 */ /* 0x080fe20000400000 */
[-C--:B------:R-:W-:Y:S01]  /*5010*/  FMUL R128, R128, R22.reuse ;  /* 0x0000001680807220 */ /* 0x080fe20000400000 */
[-C--:B------:R-:W-:Y:S01]  /*5020*/  FMUL R129, R129, R22.reuse ;  /* 0x0000001681817220 */ /* 0x080fe20000400000 */
[----:B------:R-:W-:Y:S01]  /*5030*/  FMUL R132, R132, R22 ;  /* 0x0000001684847220 */ /* 0x000fe20000400000 */
[----:B------:R-:W2:Y:S01]  /*5040*/  MUFU.EX2 R29, R29 ;  /* 0x0000001d001d7308 */ /* 0x000ea20000000800 */
[----:B---3--:R-:W-:Y:S01]  /*5050*/  @!P2 FMUL R28, R28, R28 ;  /* 0x0000001c1c1ca220 */ /* 0x008fe20000400000 */
[----:B------:R-:W-:Y:S01]  /*5060*/  FMUL R133, R133, R22 ;  /* 0x0000001685857220 */ /* 0x000fe20000400000 */
[-C--:B------:R-:W-:Y:S01]  /*5070*/  FMUL R90, R90, R21.reuse ;  /* 0x000000155a5a7220 */ /* 0x080fe20000400000 */
[-C--:B------:R-:W-:Y:S01]  /*5080*/  FMUL R91, R91, R21.reuse ;  /* 0x000000155b5b7220 */ /* 0x080fe20000400000 */
[-C--:B------:R-:W-:Y:S01]  /*5090*/  FMUL R94, R94, R21.reuse ;  /* 0x000000155e5e7220 */ /* 0x080fe20000400000 */
[-C--:B------:R-:W-:Y:S01]  /*50a0*/  FMUL R95, R95, R21.reuse ;  /* 0x000000155f5f7220 */ /* 0x080fe20000400000 */
[-C--:B------:R-:W-:Y:S01]  /*50b0*/  FMUL R98, R98, R21.reuse ;  /* 0x0000001562627220 */ /* 0x080fe20000400000 */
[-C--:B------:R-:W-:Y:S01]  /*50c0*/  FMUL R99, R99, R21.reuse ;  /* 0x0000001563637220 */ /* 0x080fe20000400000 */
[----:B-1----:R-:W-:Y:S01]  /*50d0*/  @!P3 FMUL R138, R138, R138 ;  /* 0x0000008a8a8ab220 */ /* 0x002fe20000400000 */
[-C--:B------:R-:W-:Y:S01]  /*50e0*/  FMUL R102, R102, R21.reuse ;  /* 0x0000001566667220 */ /* 0x080fe20000400000 */
[-C--:B------:R-:W-:Y:S01]  /*50f0*/  FMUL R103, R103, R21.reuse ;  /* 0x0000001567677220 */ /* 0x080fe20000400000 */
[-C--:B------:R-:W-:Y:S01]  /*5100*/  FMUL R106, R106, R21.reuse ;  /* 0x000000156a6a7220 */ /* 0x080fe20000400000 */
[-C--:B------:R-:W-:Y:S01]  /*5110*/  FMUL R107, R107, R21.reuse ;  /* 0x000000156b6b7220 */ /* 0x080fe20000400000 */
[-C--:B------:R-:W-:Y:S01]  /*5120*/  FMUL R110, R110, R21.reuse ;  /* 0x000000156e6e7220 */ /* 0x080fe20000400000 */
[-C--:B------:R-:W-:Y:S01]  /*5130*/  FMUL R111, R111, R21.reuse ;  /* 0x000000156f6f7220 */ /* 0x080fe20000400000 */
[----:B------:R-:W-:Y:S01]  /*5140*/  FMUL R114, R114, R21 ;  /* 0x0000001572727220 */ /* 0x000fe20000400000 */
[----:B--2---:R-:W-:Y:S01]  /*5150*/  @!P6 FMUL R29, R29, R29 ;  /* 0x0000001d1d1de220 */ /* 0x004fe20000400000 */
[-C--:B------:R-:W-:Y:S01]  /*5160*/  FMUL R115, R115, R21.reuse ;  /* 0x0000001573737220 */ /* 0x080fe20000400000 */
        /* <DEDUP_REMOVED lines=9> */
[----:B------:R-:W-:Y:S01]  /*5200*/  FMUL R135, R135, R21 ;  /* 0x0000001587877220 */ /* 0x000fe20000400000 */
[----:B------:R-:W-:Y:S01]  /*5210*/  F2FP.BF16.F32.PACK_AB R25, R23, R30 ;  /* 0x0000001e1719723e */ /* 0x000fe200000010ff */
[--C-:B------:R-:W-:Y:S01]  /*5220*/  FFMA R140, R32, UR14, -R31.reuse ;  /* 0x0000000e208c7c23 */ /* 0x100fe2000800081f */
[----:B------:R-:W-:Y:S01]  /*5230*/  F2FP.BF16.F32.PACK_AB R27, R137, R136 ;  /* 0x00000088891b723e */ /* 0x000fe200000010ff */
[--C-:B------:R-:W-:Y:S01]  /*5240*/  FFMA R32, R33, UR14, -R31.reuse ;  /* 0x0000000e21207c23 */ /* 0x100fe2000800081f */
[----:B------:R-:W-:Y:S01]  /*5250*/  F2FP.BF16.F32.PACK_AB R24, R28, R139 ;  /* 0x0000008b1c18723e */ /* 0x000fe200000010ff */
[--C-:B------:R-:W-:Y:S01]  /*5260*/  FFMA R33, R34, UR14, -R4.reuse ;  /* 0x0000000e22217c23 */ /* 0x100fe20008000804 */
[----:B------:R-:W-:Y:S01]  /*5270*/  F2FP.BF16.F32.PACK_AB R26, R29, R138 ;  /* 0x0000008a1d1a723e */ /* 0x000fe200000010ff */
[--C-:B------:R-:W-:Y:S01]  /*5280*/  FFMA R34, R35, UR14, -R4.reuse ;  /* 0x0000000e23227c23 */ /* 0x100fe20008000804 */
[----:B------:R-:W-:Y:S01]  /*5290*/  FSETP.GEU.AND P5, PT, R32, -126, PT ;  /* 0xc2fc00002000780b */ /* 0x000fe20003fae000 */
[--C-:B------:R-:W-:Y:S01]  /*52a0*/  FFMA R36, R36, UR14, -R31.reuse ;  /* 0x0000000e24247c23 */ /* 0x100fe2000800081f */
[----:B------:R-:W-:Y:S01]  /*52b0*/  WARPGROUP.ARRIVE ;  /* 0x00000000000079c5 */ /* 0x000fe20000000000 */
[----:B------:R-:W-:Y:S01]  /*52c0*/  FSETP.GEU.AND P6, PT, R33, -126, PT ;  /* 0xc2fc00002100780b */ /* 0x000fe20003fce000 */
[--C-:B------:R-:W-:Y:S01]  /*52d0*/  FFMA R37, R37, UR14, -R31.reuse ;  /* 0x0000000e25257c23 */ /* 0x100fe2000800081f */
[----:B------:R-:W-:Y:S01]  /*52e0*/  FSETP.GEU.AND P4, PT, R140, -126, PT ;  /* 0xc2fc00008c00780b */ /* 0x000fe20003f8e000 */
[--C-:B------:R-:W-:Y:S01]  /*52f0*/  FFMA R38, R38, UR14, -R4.reuse ;  /* 0x0000000e26267c23 */ /* 0x100fe20008000804 */
[--C-:B------:R-:W-:Y:S01]  /*5300*/  FFMA R35, R39, UR14, -R4.reuse ;  /* 0x0000000e27237c23 */ /* 0x100fe20008000804 */
[----:B------:R-:W-:Y:S01]  /*5310*/  HGMMA.64x96x16.F32.BF16 R88, R24, gdesc[UR4].tnspB, R88, gsb0 ;  /* 0x4160000418587df0 */ /* 0x000fe20008001858 */
[----:B------:R-:W-:Y:S01]  /*5320*/  FSETP.GEU.AND P3, PT, R34, -126, PT ;  /* 0xc2fc00002200780b */ /* 0x000fe20003f6e000 */
[--C-:B------:R-:W-:Y:S01]  /*5330*/  FFMA R39, R40, UR14, -R31.reuse ;  /* 0x0000000e28277c23 */ /* 0x100fe2000800081f */
[----:B------:R-:W-:Y:S01]  /*5340*/  FSETP.GEU.AND P2, PT, R36, -126, PT ;  /* 0xc2fc00002400780b */ /* 0x000fe20003f4e000 */
[--C-:B------:R-:W-:Y:S01]  /*5350*/  FFMA R40, R42, UR14, -R4.reuse ;  /* 0x0000000e2a287c23 */ /* 0x100fe20008000804 */
[----:B------:R-:W-:Y:S01]  /*5360*/  @!P5 FMUL R32, R32, 0.5 ;  /* 0x3f0000002020d820 */ /* 0x000fe20000400000 */
[--C-:B------:R-:W-:Y:S01]  /*5370*/  FFMA R48, R48, UR14, -R31.reuse ;  /* 0x0000000e30307c23 */ /* 0x100fe2000800081f */
[--C-:B------:R-:W-:Y:S01]  /*5380*/  FFMA R53, R53, UR14, -R31.reuse ;  /* 0x0000000e35357c23 */ /* 0x100fe2000800081f */
[----:B------:R-:W-:Y:S01]  /*5390*/  @!P6 FMUL R33, R33, 0.5 ;  /* 0x3f0000002121e820 */ /* 0x000fe20000400000 */
[--C-:B------:R-:W-:Y:S01]  /*53a0*/  FFMA R61, R61, UR14, -R31.reuse ;  /* 0x0000000e3d3d7c23 */ /* 0x100fe2000800081f */
[----:B------:R-:W-:Y:S01]  /*53b0*/  @!P4 FMUL R140, R140, 0.5 ;  /* 0x3f0000008c8cc820 */ /* 0x000fe20000400000 */
[----:B------:R-:W1:Y:S01]  /*53c0*/  MUFU.EX2 R32, R32 ;  /* 0x0000002000207308 */ /* 0x000e620000000800 */
[----:B------:R-:W-:Y:S01]  /*53d0*/  FFMA R68, R68, UR14, -R31 ;  /* 0x0000000e44447c23 */ /* 0x000fe2000800081f */
[----:B------:R-:W-:Y:S01]  /*53e0*/  FFMA R82, R82, UR14, -R4 ;  /* 0x0000000e52527c23 */ /* 0x000fe20008000804 */
[----:B------:R-:W-:Y:S01]  /*53f0*/  @!P3 FMUL R34, R34, 0.5 ;  /* 0x3f0000002222b820 */ /* 0x000fe20000400000 */
[----:B------:R-:W-:Y:S01]  /*5400*/  FFMA R18, R21, R18, R30 ;  /* 0x0000001215127223 */ /* 0x000fe2000000001e */
[----:B------:R-:W-:Y:S01]  /*5410*/  @!P2 FMUL R36, R36, 0.5 ;  /* 0x3f0000002424a820 */ /* 0x000fe20000400000 */
[----:B------:R-:W-:Y:S01]  /*5420*/  FFMA R19, R22, R19, R139 ;  /* 0x0000001316137223 */ /* 0x000fe2000000008b */
[----:B------:R-:W-:Y:S01]  /*5430*/  FFMA R21, R84, UR14, -R31 ;  /* 0x0000000e54157c23 */ /* 0x000fe2000800081f */
[----:B------:R2:W3:Y:S01]  /*5440*/  MUFU.EX2 R11, R140 ;  /* 0x0000008c000b7308 */ /* 0x0004e20000000800 */
[----:B------:R-:W-:Y:S01]  /*5450*/  FADD R23, R18, R23 ;  /* 0x0000001712177221 */ /* 0x000fe20000000000 */
[--C-:B------:R-:W-:Y:S01]  /*5460*/  FFMA R22, R86, UR14, -R4.reuse ;  /* 0x0000000e56167c23 */ /* 0x100fe20008000804 */
[----:B------:R-:W-:Y:S01]  /*5470*/  FFMA R83, R83, UR14, -R4 ;  /* 0x0000000e53537c23 */ /* 0x000fe20008000804 */
[----:B------:R-:W-:Y:S01]  /*5480*/  FADD R19, R19, R28 ;  /* 0x0000001c13137221 */ /* 0x000fe20000000000 */
[----:B------:R-:W-:Y:S01]  /*5490*/  FADD R136, R23, R136 ;  /* 0x0000008817887221 */ /* 0x000fe20000000000 */
[--C-:B------:R-:W-:Y:S01]  /*54a0*/  FFMA R23, R87, UR14, -R4.reuse ;  /* 0x0000000e57177c23 */ /* 0x100fe20008000804 */
[----:B------:R-:W-:Y:S01]  /*54b0*/  IADD3 R12, R12, 0x1, RZ ;  /* 0x000000010c0c7810 */ /* 0x000fe20007ffe0ff */
[----:B------:R-:W4:Y:S01]  /*54c0*/  MUFU.EX2 R33, R33 ;  /* 0x0000002100217308 */ /* 0x000f220000000800 */
[----:B-1----:R-:W-:Y:S01]  /*54d0*/  @!P5 FMUL R32, R32, R32 ;  /* 0x000000202020d220 */ /* 0x002fe20000400000 */
[----:B------:R-:W-:Y:S01]  /*54e0*/  FSETP.GEU.AND P5, PT, R38, -126, PT ;  /* 0xc2fc00002600780b */ /* 0x000fe20003fae000 */
[--C-:B--2---:R-:W-:Y:S01]  /*54f0*/  FFMA R140, R41, UR14, -R31.reuse ;  /* 0x0000000e298c7c23 */ /* 0x104fe2000800081f */
[--C-:B------:R-:W-:Y:S01]  /*5500*/  FFMA R41, R43, UR14, -R4.reuse ;  /* 0x0000000e2b297c23 */ /* 0x100fe20008000804 */
[--C-:B------:R-:W-:Y:S01]  /*5510*/  FFMA R43, R46, UR14, -R4.reuse ;  /* 0x0000000e2e2b7c23 */ /* 0x100fe20008000804 */
[--C-:B------:R-:W-:Y:S01]  /*5520*/  FFMA R46, R47, UR14, -R4.reuse ;  /* 0x0000000e2f2e7c23 */ /* 0x100fe20008000804 */
[--C-:B------:R-:W-:Y:S01]  /*5530*/  FFMA R47, R49, UR14, -R31.reuse ;  /* 0x0000000e312f7c23 */ /* 0x100fe2000800081f */
[----:B------:R-:W1:Y:S01]  /*5540*/  MUFU.EX2 R34, R34 ;  /* 0x0000002200227308 */ /* 0x000e620000000800 */
[----:B---3--:R-:W-:Y:S01]  /*5550*/  @!P4 FMUL R11, R11, R11 ;  /* 0x0000000b0b0bc220 */ /* 0x008fe20000400000 */
[----:B------:R-:W-:Y:S01]  /*5560*/  FSETP.GEU.AND P4, PT, R37, -126, PT ;  /* 0xc2fc00002500780b */ /* 0x000fe20003f8e000 */
[--C-:B------:R-:W-:Y:S01]  /*5570*/  FFMA R49, R51, UR14, -R4.reuse ;  /* 0x0000000e33317c23 */ /* 0x100fe20008000804 */
[--C-:B------:R-:W-:Y:S01]  /*5580*/  FFMA R51, R54, UR14, -R4.reuse ;  /* 0x0000000e36337c23 */ /* 0x100fe20008000804 */
[--C-:B------:R-:W-:Y:S01]  /*5590*/  FFMA R54, R56, UR14, -R31.reuse ;  /* 0x0000000e38367c23 */ /* 0x100fe2000800081f */
[--C-:B------:R-:W-:Y:S01]  /*55a0*/  FFMA R56, R58, UR14, -R4.reuse ;  /* 0x0000000e3a387c23 */ /* 0x100fe20008000804 */
[----:B------:R-:W-:Y:S01]  /*55b0*/  @!P5 FMUL R38, R38, 0.5 ;  /* 0x3f0000002626d820 */ /* 0x000fe20000400000 */
[----:B------:R-:W2:Y:S01]  /*55c0*/  MUFU.EX2 R36, R36 ;  /* 0x0000002400247308 */ /* 0x000ea20000000800 */
[----:B----4-:R-:W-:Y:S01]  /*55d0*/  @!P6 FMUL R33, R33, R33 ;  /* 0x000000212121e220 */ /* 0x010fe20000400000 */
[----:B------:R-:W-:Y:S01]  /*55e0*/  FSETP.GEU.AND P6, PT, R35, -126, PT ;  /* 0xc2fc00002300780b */ /* 0x000fe20003fce000 */
[--C-:B------:R-:W-:Y:S01]  /*55f0*/  FFMA R58, R60, UR14, -R31.reuse ;  /* 0x0000000e3c3a7c23 */ /* 0x100fe2000800081f */
[--C-:B------:R-:W-:Y:S01]  /*5600*/  FFMA R60, R63, UR14, -R4.reuse ;  /* 0x0000000e3f3c7c23 */ /* 0x100fe20008000804 */
[--C-:B------:R-:W-:Y:S01]  /*5610*/  FFMA R63, R65, UR14, -R31.reuse ;  /* 0x0000000e413f7c23 */ /* 0x100fe2000800081f */
[--C-:B------:R-:W-:Y:S01]  /*5620*/  FFMA R65, R67, UR14, -R4.reuse ;  /* 0x0000000e43417c23 */ /* 0x100fe20008000804 */
[----:B------:R-:W-:Y:S01]  /*5630*/  @!P4 FMUL R37, R37, 0.5 ;  /* 0x3f0000002525c820 */ /* 0x000fe20000400000 */
[----:B------:R-:W3:Y:S01]  /*5640*/  MUFU.EX2 R38, R38 ;  /* 0x0000002600267308 */ /* 0x000ee20000000800 */
[----:B-1----:R-:W-:Y:S01]  /*5650*/  @!P3 FMUL R34, R34, R34 ;  /* 0x000000222222b220 */ /* 0x002fe20000400000 */
[----:B------:R-:W-:Y:S01]  /*5660*/  FSETP.GEU.AND P3, PT, R39, -126, PT ;  /* 0xc2fc00002700780b */ /* 0x000fe20003f6e000 */
[--C-:B------:R-:W-:Y:S01]  /*5670*/  FFMA R67, R69, UR14, -R31.reuse ;  /* 0x0000000e45437c23 */ /* 0x100fe2000800081f */
[--C-:B------:R-:W-:Y:S01]  /*5680*/  FFMA R69, R71, UR14, -R4.reuse ;  /* 0x0000000e47457c23 */ /* 0x100fe20008000804 */
[--C-:B------:R-:W-:Y:S01]  /*5690*/  FFMA R71, R73, UR14, -R31.reuse ;  /* 0x0000000e49477c23 */ /* 0x100fe2000800081f */
[--C-:B------:R-:W-:Y:S01]  /*56a0*/  FFMA R73, R75, UR14, -R4.reuse ;  /* 0x0000000e4b497c23 */ /* 0x100fe20008000804 */
[----:B------:R-:W-:Y:S01]  /*56b0*/  @!P6 FMUL R35, R35, 0.5 ;  /* 0x3f0000002323e820 */ /* 0x000fe20000400000 */
[----:B------:R-:W1:Y:S01]  /*56c0*/  MUFU.EX2 R37, R37 ;  /* 0x0000002500257308 */ /* 0x000e620000000800 */
[----:B--2---:R-:W-:Y:S01]  /*56d0*/  @!P2 FMUL R36, R36, R36 ;  /* 0x000000242424a220 */ /* 0x004fe20000400000 */
[----:B------:R-:W-:Y:S01]  /*56e0*/  FFMA R75, R78, UR14, -R4 ;  /* 0x0000000e4e4b7c23 */ /* 0x000fe20008000804 */
[----:B------:R-:W-:Y:S01]  /*56f0*/  FFMA R78, R80, UR14, -R31 ;  /* 0x0000000e504e7c23 */ /* 0x000fe2000800081f */
[----:B------:R-:W-:Y:S01]  /*5700*/  FADD R138, R19, R138 ;  /* 0x0000008a138a7221 */ /* 0x000fe20000000000 */
[----:B------:R-:W-:-:S02]  /*5710*/  FADD R136, R136, R137 ;  /* 0x0000008988887221 */ /* 0x000fc40000000000 */
[----:B------:R-:W-:Y:S01]  /*5720*/  @!P3 FMUL R39, R39, 0.5 ;  /* 0x3f0000002727b820 */ /* 0x000fe20000400000 */
[----:B------:R-:W2:Y:S01]  /*5730*/  MUFU.EX2 R35, R35 ;  /* 0x0000002300237308 */ /* 0x000ea20000000800 */
[----:B---3--:R-:W-:Y:S01]  /*5740*/  @!P5 FMUL R38, R38, R38 ;  /* 0x000000262626d220 */ /* 0x008fe20000400000 */
[----:B------:R-:W-:Y:S01]  /*5750*/  FSETP.GEU.AND P5, PT, R41, -126, PT ;  /* 0xc2fc00002900780b */ /* 0x000fe20003fae000 */
[----:B------:R-:W-:-:S05]  /*5760*/  FADD R138, R138, R29 ;  /* 0x0000001d8a8a7221 */ /* 0x000fca0000000000 */
[----:B------:R-:W3:Y:S01]  /*5770*/  MUFU.EX2 R39, R39 ;  /* 0x0000002700277308 */ /* 0x000ee20000000800 */
[----:B-1----:R-:W-:Y:S01]  /*5780*/  @!P4 FMUL R37, R37, R37 ;  /* 0x000000252525c220 */ /* 0x002fe20000400000 */
[----:B------:R-:W-:-:S05]  /*5790*/  FSETP.GEU.AND P4, PT, R140, -126, PT ;  /* 0xc2fc00008c00780b */ /* 0x000fca0003f8e000 */
[----:B------:R-:W-:Y:S01]  /*57a0*/  @!P5 FMUL R41, R41, 0.5 ;  /* 0x3f0000002929d820 */ /* 0x000fe20000400000 */
[----:B--2---:R-:W-:Y:S01]  /*57b0*/  @!P6 FMUL R35, R35, R35 ;  /* 0x000000232323e220 */ /* 0x004fe20000400000 */
[----:B------:R-:W-:-:S04]  /*57c0*/  FSETP.GEU.AND P6, PT, R40, -126, PT ;  /* 0xc2fc00002800780b */ /* 0x000fc80003fce000 */
[----:B------:R-:W1:Y:S02]  /*57d0*/  MUFU.EX2 R41, R41 ;  /* 0x0000002900297308 */ /* 0x000e640000000800 */
[----:B------:R-:W-:Y:S01]  /*57e0*/  @!P4 FMUL R140, R140, 0.5 ;  /* 0x3f0000008c8cc820 */ /* 0x000fe20000400000 */
[----:B---3--:R-:W-:-:S05]  /*57f0*/  @!P3 FMUL R39, R39, R39 ;  /* 0x000000272727b220 */ /* 0x008fca0000400000 */
[----:B------:R2:W3:Y:S01]  /*5800*/  MUFU.EX2 R42, R140 ;  /* 0x0000008c002a7308 */ /* 0x0004e20000000800 */
[----:B------:R-:W-:-:S07]  /*5810*/  @!P6 FMUL R40, R40, 0.5 ;  /* 0x3f0000002828e820 */ /* 0x000fce0000400000 */
[----:B------:R-:W4:Y:S01]  /*5820*/  MUFU.EX2 R40, R40 ;  /* 0x0000002800287308 */ /* 0x000f220000000800 */
[----:B-1----:R-:W-:Y:S01]  /*5830*/  @!P5 FMUL R41, R41, R41 ;  /* 0x000000292929d220 */ /* 0x002fe20000400000 */
[--C-:B--2---:R-:W-:Y:S01]  /*5840*/  FFMA R140, R50, UR14, -R4.reuse ;  /* 0x0000000e328c7c23 */ /* 0x104fe20008000804 */
[----:B------:R-:W-:Y:S01]  /*5850*/  FSETP.GEU.AND P5, PT, R48, -126, PT ;  /* 0xc2fc00003000780b */ /* 0x000fe20003fae000 */
[--C-:B------:R-:W-:Y:S01]  /*5860*/  FFMA R50, R52, UR14, -R31.reuse ;  /* 0x0000000e34327c23 */ /* 0x100fe2000800081f */
[--C-:B------:R-:W-:Y:S01]  /*5870*/  FFMA R52, R55, UR14, -R4.reuse ;  /* 0x0000000e37347c23 */ /* 0x100fe20008000804 */
[----:B------:R-:W-:Y:S02]  /*5880*/  WARPGROUP.DEPBAR.LE gsb0, 0x0 ;  /* 0x00008000000079c5 */ /* 0x000fe40000010000 */
[----:B------:R-:W-:Y:S01]  /*5890*/  IADD3 R24, R10, 0x40, RZ ;  /* 0x000000400a187810 */ /* 0x000fe20007ffe0ff */
[----:B---3--:R-:W-:Y:S01]  /*58a0*/  @!P4 FMUL R42, R42, R42 ;  /* 0x0000002a2a2ac220 */ /* 0x008fe20000400000 */
[----:B------:R-:W-:Y:S01]  /*58b0*/  MOV R25, 0x80000020 ;  /* 0x8000002000197802 */ /* 0x000fe20000000f00 */
[--C-:B------:R-:W-:Y:S01]  /*58c0*/  FFMA R55, R57, UR14, -R31.reuse ;  /* 0x0000000e39377c23 */ /* 0x100fe2000800081f */
[----:B------:R-:W-:Y:S01]  /*58d0*/  R2UR UR6, R24 ;  /* 0x00000000180672ca */ /* 0x000fe200000e0000 */
[--C-:B------:R-:W-:Y:S01]  /*58e0*/  FFMA R57, R59, UR14, -R4.reuse ;  /* 0x0000000e3b397c23 */ /* 0x100fe20008000804 */
[----:B------:R-:W-:Y:S01]  /*58f0*/  R2UR UR7, R25 ;  /* 0x00000000190772ca */ /* 0x000fe200000e0000 */
[--C-:B------:R-:W-:Y:S01]  /*5900*/  FFMA R59, R62, UR14, -R4.reuse ;  /* 0x0000000e3e3b7c23 */ /* 0x100fe20008000804 */
[----:B------:R-:W-:Y:S01]  /*5910*/  F2FP.BF16.F32.PACK_AB R24, R32, R11 ;  /* 0x0000000b2018723e */ /* 0x000fe200000010ff */
[----:B----4-:R-:W-:Y:S01]  /*5920*/  @!P6 FMUL R40, R40, R40 ;  /* 0x000000282828e220 */ /* 0x010fe20000400000 */
[----:B------:R-:W-:Y:S01]  /*5930*/  F2FP.BF16.F32.PACK_AB R25, R34, R33 ;  /* 0x000000212219723e */ /* 0x000fe200000010ff */
[----:B------:R-:W-:Y:S01]  /*5940*/  @!P5 FMUL R48, R48, 0.5 ;  /* 0x3f0000003030d820 */ /* 0x000fe20000400000 */
[----:B------:R-:W-:Y:S01]  /*5950*/  F2FP.BF16.F32.PACK_AB R26, R37, R36 ;  /* 0x00000024251a723e */ /* 0x000fe200000010ff */
[--C-:B------:R-:W-:Y:S01]  /*5960*/  FFMA R62, R64, UR14, -R31.reuse ;  /* 0x0000000e403e7c23 */ /* 0x100fe2000800081f */
[----:B------:R-:W-:Y:S01]  /*5970*/  F2FP.BF16.F32.PACK_AB R27, R35, R38 ;  /* 0x00000026231b723e */ /* 0x000fe200000010ff */
[--C-:B------:R-:W-:Y:S01]  /*5980*/  FFMA R64, R66, UR14, -R4.reuse ;  /* 0x0000000e42407c23 */ /* 0x100fe20008000804 */
[----:B------:R-:W-:Y:S01]  /*5990*/  FSETP.GEU.AND P4, PT, R43, -126, PT ;  /* 0xc2fc00002b00780b */ /* 0x000fe20003f8e000 */
[----:B------:R-:W1:Y:S01]  /*59a0*/  MUFU.EX2 R48, R48 ;  /* 0x0000003000307308 */ /* 0x000e620000000800 */
[----:B------:R-:W-:Y:S01]  /*59b0*/  WARPGROUP.ARRIVE ;  /* 0x00000000000079c5 */ /* 0x000fe20000000000 */
[----:B------:R-:W-:Y:S01]  /*59c0*/  FSETP.GEU.AND P6, PT, R46, -126, PT ;  /* 0xc2fc00002e00780b */ /* 0x000fe20003fce000 */
[--C-:B------:R-:W-:Y:S01]  /*59d0*/  FFMA R66, R70, UR14, -R4.reuse ;  /* 0x0000000e46427c23 */ /* 0x100fe20008000804 */
[--C-:B------:R-:W-:Y:S01]  /*59e0*/  FFMA R70, R72, UR14, -R31.reuse ;  /* 0x0000000e48467c23 */ /* 0x100fe2000800081f */
[----:B------:R-:W-:Y:S01]  /*59f0*/  FFMA R72, R74, UR14, -R4 ;  /* 0x0000000e4a487c23 */ /* 0x000fe20008000804 */
[----:B------:R-:W-:Y:S01]  /*5a00*/  FFMA R74, R77, UR14, -R31 ;  /* 0x0000000e4d4a7c23 */ /* 0x000fe2000800081f */
[----:B------:R-:W-:Y:S01]  /*5a10*/  HGMMA.64x96x16.F32.BF16 R88, R24, gdesc[UR4].tnspB, R88, gsb0 ;  /* 0x4160000418587df0 */ /* 0x000fe20008001858 */
[----:B------:R-:W-:Y:S01]  /*5a20*/  FADD R11, R138, R11 ;  /* 0x0000000b8a0b7221 */ /* 0x000fe20000000000 */
[----:B------:R-:W-:-:S03]  /*5a30*/  FADD R33, R136, R33 ;  /* 0x0000002188217221 */ /* 0x000fc60000000000 */
[----:B------:R-:W-:Y:S01]  /*5a40*/  @!P4 FMUL R43, R43, 0.5 ;  /* 0x3f0000002b2bc820 */ /* 0x000fe20000400000 */
[----:B------:R-:W-:Y:S01]  /*5a50*/  FADD R11, R11, R32 ;  /* 0x000000200b0b7221 */ /* 0x000fe20000000000 */
[----:B------:R-:W-:Y:S01]  /*5a60*/  FADD R33, R33, R34 ;  /* 0x0000002221217221 */ /* 0x000fe20000000000 */
[----:B------:R-:W-:Y:S01]  /*5a70*/  @!P6 FMUL R46, R46, 0.5 ;  /* 0x3f0000002e2ee820 */ /* 0x000fe20000400000 */
[----:B-1----:R-:W-:Y:S02]  /*5a80*/  @!P5 FMUL R48, R48, R48 ;  /* 0x000000303030d220 */ /* 0x002fe40000400000 */
[----:B------:R-:W1:Y:S01]  /*5a90*/  MUFU.EX2 R43, R43 ;  /* 0x0000002b002b7308 */ /* 0x000e620000000800 */
[----:B------:R-:W-:Y:S01]  /*5aa0*/  FSETP.GEU.AND P5, PT, R53, -126, PT ;  /* 0xc2fc00003500780b */ /* 0x000fe20003fae000 */
[----:B------:R-:W-:Y:S01]  /*5ab0*/  FADD R36, R11, R36 ;  /* 0x000000240b247221 */ /* 0x000fe20000000000 */
[----:B------:R-:W-:Y:S01]  /*5ac0*/  MOV R11, 0x80000020 ;  /* 0x80000020000b7802 */ /* 0x000fe20000000f00 */
[----:B------:R-:W-:-:S02]  /*5ad0*/  FADD R38, R33, R38 ;  /* 0x0000002621267221 */ /* 0x000fc40000000000 */
[----:B------:R-:W-:Y:S02]  /*5ae0*/  FADD R36, R36, R37 ;  /* 0x0000002524247221 */ /* 0x000fe40000000000 */
[----:B------:R-:W2:Y:S01]  /*5af0*/  MUFU.EX2 R46, R46 ;  /* 0x0000002e002e7308 */ /* 0x000ea20000000800 */
[----:B------:R-:W-:-:S05]  /*5b00*/  FADD R35, R38, R35 ;  /* 0x0000002326237221 */ /* 0x000fca0000000000 */
[----:B------:R-:W-:Y:S01]  /*5b10*/  @!P5 FMUL R53, R53, 0.5 ;  /* 0x3f0000003535d820 */ /* 0x000fe20000400000 */
[----:B-1----:R-:W-:Y:S01]  /*5b20*/  @!P4 FMUL R43, R43, R43 ;  /* 0x0000002b2b2bc220 */ /* 0x002fe20000400000 */
[----:B------:R-:W-:-:S04]  /*5b30*/  FSETP.GEU.AND P4, PT, R50, -126, PT ;  /* 0xc2fc00003200780b */ /* 0x000fc80003f8e000 */
[----:B------:R-:W1:Y:S01]  /*5b40*/  MUFU.EX2 R53, R53 ;  /* 0x0000003500357308 */ /* 0x000e620000000800 */
[----:B--2---:R-:W-:Y:S01]  /*5b50*/  @!P6 FMUL R46, R46, R46 ;  /* 0x0000002e2e2ee220 */ /* 0x004fe20000400000 */
[----:B------:R-:W-:-:S07]  /*5b60*/  FSETP.GEU.AND P6, PT, R47, -126, PT ;  /* 0xc2fc00002f00780b */ /* 0x000fce0003fce000 */
[----:B------:R-:W-:-:S06]  /*5b70*/  @!P4 FMUL R50, R50, 0.5 ;  /* 0x3f0000003232c820 */ /* 0x000fcc0000400000 */
[----:B------:R-:W2:Y:S01]  /*5b80*/  MUFU.EX2 R50, R50 ;  /* 0x0000003200327308 */ /* 0x000ea20000000800 */
[----:B-1----:R-:W-:Y:S01]  /*5b90*/  @!P5 FMUL R53, R53, R53 ;  /* 0x000000353535d220 */ /* 0x002fe20000400000 */
[----:B------:R-:W-:Y:S01]  /*5ba0*/  @!P6 FMUL R47, R47, 0.5 ;  /* 0x3f0000002f2fe820 */ /* 0x000fe20000400000 */
[----:B------:R-:W-:-:S05]  /*5bb0*/  FSETP.GEU.AND P5, PT, R56, -126, PT ;  /* 0xc2fc00003800780b */ /* 0x000fca0003fae000 */
[----:B------:R-:W1:Y:S08]  /*5bc0*/  MUFU.EX2 R47, R47 ;  /* 0x0000002f002f7308 */ /* 0x000e700000000800 */
[----:B------:R-:W-:Y:S01]  /*5bd0*/  @!P5 FMUL R56, R56, 0.5 ;  /* 0x3f0000003838d820 */ /* 0x000fe20000400000 */
[----:B--2---:R-:W-:Y:S01]  /*5be0*/  @!P4 FMUL R50, R50, R50 ;  /* 0x000000323232c220 */ /* 0x004fe20000400000 */
[----:B------:R-:W-:-:S04]  /*5bf0*/  FSETP.GEU.AND P4, PT, R57, -126, PT ;  /* 0xc2fc00003900780b */ /* 0x000fc80003f8e000 */
[----:B------:R-:W2:Y:S01]  /*5c00*/  MUFU.EX2 R56, R56 ;  /* 0x0000003800387308 */ /* 0x000ea20000000800 */
[----:B-1----:R-:W-:Y:S01]  /*5c10*/  @!P6 FMUL R47, R47, R47 ;  /* 0x0000002f2f2fe220 */ /* 0x002fe20000400000 */
[----:B------:R-:W-:-:S07]  /*5c20*/  FSETP.GEU.AND P6, PT, R51, -126, PT ;  /* 0xc2fc00003300780b */ /* 0x000fce0003fce000 */
[----:B------:R-:W-:-:S06]  /*5c30*/  @!P4 FMUL R57, R57, 0.5 ;  /* 0x3f0000003939c820 */ /* 0x000fcc0000400000 */
[----:B------:R-:W1:Y:S01]  /*5c40*/  MUFU.EX2 R57, R57 ;  /* 0x0000003900397308 */ /* 0x000e620000000800 */
[----:B------:R-:W-:Y:S01]  /*5c50*/  @!P6 FMUL R51, R51, 0.5 ;  /* 0x3f0000003333e820 */ /* 0x000fe20000400000 */
[----:B--2---:R-:W-:Y:S01]  /*5c60*/  @!P5 FMUL R56, R56, R56 ;  /* 0x000000383838d220 */ /* 0x004fe20000400000 */
[----:B------:R-:W-:-:S05]  /*5c70*/  FSETP.GEU.AND P5, PT, R60, -126, PT ;  /* 0xc2fc00003c00780b */ /* 0x000fca0003fae000 */
[----:B------:R-:W2:Y:S08]  /*5c80*/  MUFU.EX2 R51, R51 ;  /* 0x0000003300337308 */ /* 0x000eb00000000800 */
[----:B------:R-:W-:Y:S01]  /*5c90*/  @!P5 FMUL R60, R60, 0.5 ;  /* 0x3f0000003c3cd820 */ /* 0x000fe20000400000 */
[----:B-1----:R-:W-:Y:S01]  /*5ca0*/  @!P4 FMUL R57, R57, R57 ;  /* 0x000000393939c220 */ /* 0x002fe20000400000 */
[----:B------:R-:W-:-:S04]  /*5cb0*/  FSETP.GEU.AND P4, PT, R62, -126, PT ;  /* 0xc2fc00003e00780b */ /* 0x000fc80003f8e000 */
[----:B------:R-:W1:Y:S01]  /*5cc0*/  MUFU.EX2 R60, R60 ;  /* 0x0000003c003c7308 */ /* 0x000e620000000800 */
[----:B------:R-:W-:Y:S02]  /*5cd0*/  WARPGROUP.DEPBAR.LE gsb0, 0x0 ;  /* 0x00008000000079c5 */ /* 0x000fe40000010000 */
[--C-:B------:R-:W-:Y:S01]  /*5ce0*/  FFMA R26, R44, UR14, -R31.reuse ;  /* 0x0000000e2c1a7c23 */ /* 0x100fe2000800081f */
[----:B------:R-:W-:Y:S01]  /*5cf0*/  FFMA R44, R45, UR14, -R31 ;  /* 0x0000000e2d2c7c23 */ /* 0x000fe2000800081f */
[----:B------:R-:W-:Y:S01]  /*5d00*/  IADD3 R24, R10, 0x80, RZ ;  /* 0x000000800a187810 */ /* 0x000fe20007ffe0ff */
[----:B--2---:R-:W-:Y:S01]  /*5d10*/  @!P6 FMUL R51, R51, R51 ;  /* 0x000000333333e220 */ /* 0x004fe20000400000 */
[----:B------:R-:W-:Y:S02]  /*5d20*/  MOV R25, 0x80000020 ;  /* 0x8000002000197802 */ /* 0x000fe40000000f00 */
[----:B------:R-:W-:Y:S01]  /*5d30*/  @!P4 FMUL R62, R62, 0.5 ;  /* 0x3f0000003e3ec820 */ /* 0x000fe20000400000 */
[----:B------:R-:W-:-:S02]  /*5d40*/  FSETP.GEU.AND P3, PT, R44, -126, PT ;  /* 0xc2fc00002c00780b */ /* 0x000fc40003f6e000 */
[----:B------:R-:W-:Y:S02]  /*5d50*/  FSETP.GEU.AND P2, PT, R26, -126, PT ;  /* 0xc2fc00001a00780b */ /* 0x000fe40003f4e000 */
[----:B------:R-:W-:Y:S01]  /*5d60*/  R2UR UR6, R24 ;  /* 0x00000000180672ca */ /* 0x000fe200000e0000 */
[----:B------:R-:W2:Y:S01]  /*5d70*/  MUFU.EX2 R62, R62 ;  /* 0x0000003e003e7308 */ /* 0x000ea20000000800 */
[----:B------:R-:W-:Y:S01]  /*5d80*/  R2UR UR7, R25 ;  /* 0x00000000190772ca */ /* 0x000fe200000e0000 */
[----:B-1----:R-:W-:Y:S01]  /*5d90*/  @!P5 FMUL R60, R60, R60 ;  /* 0x0000003c3c3cd220 */ /* 0x002fe20000400000 */
[----:B------:R-:W-:Y:S01]  /*5da0*/  F2FP.BF16.F32.PACK_AB R24, R42, R39 ;  /* 0x000000272a18723e */ /* 0x000fe200000010ff */
[----:B------:R-:W-:Y:S01]  /*5db0*/  FADD R39, R36, R39 ;  /* 0x0000002724277221 */ /* 0x000fe20000000000 */
[----:B------:R-:W-:Y:S01]  /*5dc0*/  F2FP.BF16.F32.PACK_AB R25, R41, R40 ;  /* 0x000000282919723e */ /* 0x000fe200000010ff */
[----:B------:R-:W-:Y:S01]  /*5dd0*/  FADD R40, R35, R40 ;  /* 0x0000002823287221 */ /* 0x000fe20000000000 */
[----:B------:R-:W-:Y:S01]  /*5de0*/  F2FP.BF16.F32.PACK_AB R27, R46, R43 ;  /* 0x0000002b2e1b723e */ /* 0x000fe200000010ff */
[----:B------:R-:W-:Y:S01]  /*5df0*/  @!P3 FMUL R44, R44, 0.5 ;  /* 0x3f0000002c2cb820 */ /* 0x000fe20000400000 */
[----:B------:R-:W-:Y:S01]  /*5e00*/  FSETP.GEU.AND P6, PT, R55, -126, PT ;  /* 0xc2fc00003700780b */ /* 0x000fe20003fce000 */
[----:B------:R-:W-:Y:S01]  /*5e10*/  @!P2 FMUL R26, R26, 0.5 ;  /* 0x3f0000001a1aa820 */ /* 0x000fe20000400000 */
[----:B------:R-:W-:Y:S01]  /*5e20*/  FSETP.GEU.AND P5, PT, R64, -126, PT ;  /* 0xc2fc00004000780b */ /* 0x000fe20003fae000 */
[----:B------:R-:W-:Y:S01]  /*5e30*/  FADD R42, R39, R42 ;  /* 0x0000002a272a7221 */ /* 0x000fe20000000000 */
[----:B------:R-:W-:Y:S01]  /*5e40*/  FADD R40, R40, R41 ;  /* 0x0000002928287221 */ /* 0x000fe20000000000 */
[----:B------:R-:W1:Y:S01]  /*5e50*/  MUFU.EX2 R45, R26 ;  /* 0x0000001a002d7308 */ /* 0x000e620000000800 */
[----:B--2---:R-:W-:Y:S01]  /*5e60*/  @!P4 FMUL R62, R62, R62 ;  /* 0x0000003e3e3ec220 */ /* 0x004fe20000400000 */
[----:B------:R-:W-:Y:S01]  /*5e70*/  FSETP.GEU.AND P4, PT, R67, -126, PT ;  /* 0xc2fc00004300780b */ /* 0x000fe20003f8e000 */
[----:B------:R-:W-:-:S05]  /*5e80*/  FADD R43, R40, R43 ;  /* 0x0000002b282b7221 */ /* 0x000fca0000000000 */
[----:B------:R-:W2:Y:S01]  /*5e90*/  MUFU.EX2 R44, R44 ;  /* 0x0000002c002c7308 */ /* 0x000ea20000000800 */
[----:B------:R-:W-:Y:S01]  /*5ea0*/  @!P6 FMUL R55, R55, 0.5 ;  /* 0x3f0000003737e820 */ /* 0x000fe20000400000 */
[----:B------:R-:W-:Y:S01]  /*5eb0*/  @!P5 FMUL R64, R64, 0.5 ;  /* 0x3f0000004040d820 */ /* 0x000fe20000400000 */
[----:B------:R-:W-:-:S05]  /*5ec0*/  FADD R43, R43, R46 ;  /* 0x0000002e2b2b7221 */ /* 0x000fca0000000000 */
[----:B------:R-:W3:Y:S01]  /*5ed0*/  MUFU.EX2 R55, R55 ;  /* 0x0000003700377308 */ /* 0x000ee20000000800 */
[----:B-1----:R-:W-:Y:S01]  /*5ee0*/  @!P2 FMUL R45, R45, R45 ;  /* 0x0000002d2d2da220 */ /* 0x002fe20000400000 */
[----:B------:R-:W-:Y:S01]  /*5ef0*/  FSETP.GEU.AND P2, PT, R140, -126, PT ;  /* 0xc2fc00008c00780b */ /* 0x000fe20003f4e000 */
[----:B------:R-:W-:-:S05]  /*5f00*/  @!P4 FMUL R67, R67, 0.5 ;  /* 0x3f0000004343c820 */ /* 0x000fca0000400000 */
[----:B------:R-:W1:Y:S01]  /*5f10*/  MUFU.EX2 R64, R64 ;  /* 0x0000004000407308 */ /* 0x000e620000000800 */
[----:B--2---:R-:W-:Y:S01]  /*5f20*/  @!P3 FMUL R44, R44, R44 ;  /* 0x0000002c2c2cb220 */ /* 0x004fe20000400000 */
[----:B------:R-:W-:-:S04]  /*5f30*/  FSETP.GEU.AND P3, PT, R49, -126, PT ;  /* 0xc2fc00003100780b */ /* 0x000fc80003f6e000 */
[----:B------:R-:W-:Y:S01]  /*5f40*/  F2FP.BF16.F32.PACK_AB R26, R44, R45 ;  /* 0x0000002d2c1a723e */ /* 0x000fe200000010ff */
[----:B------:R-:W-:Y:S01]  /*5f50*/  @!P2 FMUL R140, R140, 0.5 ;  /* 0x3f0000008c8ca820 */ /* 0x000fe20000400000 */
[----:B------:R-:W2:Y:S01]  /*5f60*/  MUFU.EX2 R67, R67 ;  /* 0x0000004300437308 */ /* 0x000ea20000000800 */
[----:B---3--:R-:W-:Y:S01]  /*5f70*/  @!P6 FMUL R55, R55, R55 ;  /* 0x000000373737e220 */ /* 0x008fe20000400000 */
[----:B------:R-:W-:Y:S01]  /*5f80*/  WARPGROUP.ARRIVE ;  /* 0x00000000000079c5 */ /* 0x000fe20000000000 */
[----:B------:R-:W-:Y:S01]  /*5f90*/  FSETP.GEU.AND P6, PT, R59, -126, PT ;  /* 0xc2fc00003b00780b */ /* 0x000fe20003fce000 */
[----:B------:R-:W-:-:S03]  /*5fa0*/  FADD R45, R42, R45 ;  /* 0x0000002d2a2d7221 */ /* 0x000fc60000000000 */
[----:B------:R-:W-:Y:S01]  /*5fb0*/  @!P3 FMUL R49, R49, 0.5 ;  /* 0x3f0000003131b820 */ /* 0x000fe20000400000 */
[----:B------:R-:W-:Y:S01]  /*5fc0*/  HGMMA.64x96x16.F32.BF16 R88, R24, gdesc[UR4].tnspB, R88, gsb0 ;  /* 0x4160000418587df0 */ /* 0x000fe20008001858 */
[----:B------:R-:W3:Y:S01]  /*5fd0*/  MUFU.EX2 R140, R140 ;  /* 0x0000008c008c7308 */ /* 0x000ee20000000800 */
[----:B-1----:R-:W-:Y:S01]  /*5fe0*/  @!P5 FMUL R64, R64, R64 ;  /* 0x000000404040d220 */ /* 0x002fe20000400000 */
[----:B------:R-:W-:Y:S01]  /*5ff0*/  FSETP.GEU.AND P5, PT, R69, -126, PT ;  /* 0xc2fc00004500780b */ /* 0x000fe20003fae000 */
[----:B------:R-:W-:-:S04]  /*6000*/  FADD R45, R45, R44 ;  /* 0x0000002c2d2d7221 */ /* 0x000fc80000000000 */
[----:B------:R-:W-:Y:S01]  /*6010*/  @!P6 FMUL R59, R59, 0.5 ;  /* 0x3f0000003b3be820 */ /* 0x000fe20000400000 */
        /* <DEDUP_REMOVED lines=37> */
[----:B--2---:R-:W-:-:S06]  /*6270*/  @!P5 FMUL R72, R72, R72 ;  /* 0x000000484848d220 */ /* 0x004fcc0000400000 */
[----:B------:R-:W-:Y:S01]  /*6280*/  @!P6 FMUL R66, R66, 0.5 ;  /* 0x3f0000004242e820 */ /* 0x000fe20000400000 */
[----:B------:R-:W2:Y:S01]  /*6290*/  MUFU.EX2 R61, R61 ;  /* 0x0000003d003d7308 */ /* 0x000ea20000000800 */
[----:B---3--:R-:W-:-:S07]  /*62a0*/  @!P4 FMUL R78, R78, R78 ;  /* 0x0000004e4e4ec220 */ /* 0x008fce0000400000 */
[----:B------:R-:W3:Y:S01]  /*62b0*/  MUFU.EX2 R66, R66 ;  /* 0x0000004200427308 */ /* 0x000ee20000000800 */
[----:B-1----:R-:W-:Y:S01]  /*62c0*/  @!P2 FMUL R58, R58, R58 ;  /* 0x0000003a3a3aa220 */ /* 0x002fe20000400000 */
[----:B------:R-:W-:Y:S01]  /*62d0*/  FSETP.GEU.AND P2, PT, R68, -126, PT ;  /* 0xc2fc00004400780b */ /* 0x000fe20003f4e000 */
[----:B--2---:R-:W-:Y:S01]  /*62e0*/  @!P3 FMUL R61, R61, R61 ;  /* 0x0000003d3d3db220 */ /* 0x004fe20000400000 */
[----:B------:R-:W-:Y:S01]  /*62f0*/  FSETP.GEU.AND P3, PT, R65, -126, PT ;  /* 0xc2fc00004100780b */ /* 0x000fe20003f6e000 */
[----:B------:R-:W-:Y:S02]  /*6300*/  WARPGROUP.DEPBAR.LE gsb0, 0x0 ;  /* 0x00008000000079c5 */ /* 0x000fe40000010000 */
[----:B------:R-:W-:-:S08]  /*6310*/  IADD3 R24, R10, 0xc0, RZ ;  /* 0x000000c00a187810 */ /* 0x000fd00007ffe0ff */
[----:B------:R-:W-:Y:S01]  /*6320*/  @!P2 FMUL R68, R68, 0.5 ;  /* 0x3f0000004444a820 */ /* 0x000fe20000400000 */
[----:B------:R-:W-:Y:S01]  /*6330*/  MOV R25, 0x80000020 ;  /* 0x8000002000197802 */ /* 0x000fe20000000f00 */
[----:B---3--:R-:W-:Y:S01]  /*6340*/  @!P6 FMUL R66, R66, R66 ;  /* 0x000000424242e220 */ /* 0x008fe20000400000 */
[----:B------:R-:W-:Y:S02]  /*6350*/  R2UR UR6, R24 ;  /* 0x00000000180672ca */ /* 0x000fe400000e0000 */
[----:B------:R-:W-:Y:S01]  /*6360*/  R2UR UR7, R25 ;  /* 0x00000000190772ca */ /* 0x000fe200000e0000 */
[----:B------:R-:W1:Y:S01]  /*6370*/  MUFU.EX2 R68, R68 ;  /* 0x0000004400447308 */ /* 0x000e620000000800 */
[----:B------:R-:W-:Y:S01]  /*6380*/  F2FP.BF16.F32.PACK_AB R24, R47, R48 ;  /* 0x000000302f18723e */ /* 0x000fe200000010ff */
[----:B------:R-:W-:Y:S01]  /*6390*/  @!P3 FMUL R65, R65, 0.5 ;  /* 0x3f0000004141b820 */ /* 0x000fe20000400000 */
[----:B------:R-:W-:Y:S01]  /*63a0*/  F2FP.BF16.F32.PACK_AB R25, R49, R140 ;  /* 0x0000008c3119723e */ /* 0x000fe200000010ff */
[----:B------:R-:W-:Y:S01]  /*63b0*/  FADD R48, R45, R48 ;  /* 0x000000302d307221 */ /* 0x000fe20000000000 */
[----:B------:R-:W-:Y:S01]  /*63c0*/  F2FP.BF16.F32.PACK_AB R26, R53, R50 ;  /* 0x00000032351a723e */ /* 0x000fe200000010ff */
[----:B------:R-:W-:Y:S01]  /*63d0*/  FADD R140, R43, R140 ;  /* 0x0000008c2b8c7221 */ /* 0x000fe20000000000 */
[----:B------:R-:W-:Y:S01]  /*63e0*/  F2FP.BF16.F32.PACK_AB R27, R52, R51 ;  /* 0x00000033341b723e */ /* 0x000fe200000010ff */
[----:B------:R-:W2:Y:S01]  /*63f0*/  MUFU.EX2 R65, R65 ;  /* 0x0000004100417308 */ /* 0x000ea20000000800 */
[----:B------:R-:W-:Y:S01]  /*6400*/  FSETP.GEU.AND P6, PT, R71, -126, PT ;  /* 0xc2fc00004700780b */ /* 0x000fe20003fce000 */
[----:B------:R-:W-:Y:S01]  /*6410*/  FADD R47, R48, R47 ;  /* 0x0000002f302f7221 */ /* 0x000fe20000000000 */
[----:B------:R-:W-:Y:S01]  /*6420*/  WARPGROUP.ARRIVE ;  /* 0x00000000000079c5 */ /* 0x000fe20000000000 */
[----:B------:R-:W-:-:S02]  /*6430*/  FADD R140, R140, R49 ;  /* 0x000000318c8c7221 */ /* 0x000fc40000000000 */
[----:B------:R-:W-:Y:S02]  /*6440*/  FADD R50, R47, R50 ;  /* 0x000000322f327221 */ /* 0x000fe40000000000 */
[----:B------:R-:W-:Y:S01]  /*6450*/  FADD R51, R140, R51 ;  /* 0x000000338c337221 */ /* 0x000fe20000000000 */
[----:B------:R-:W-:Y:S01]  /*6460*/  HGMMA.64x96x16.F32.BF16 R88, R24, gdesc[UR4].tnspB, R88, gsb0 ;  /* 0x4160000418587df0 */ /* 0x000fe20008001858 */
[----:B-1----:R-:W-:Y:S01]  /*6470*/  @!P2 FMUL R68, R68, R68 ;  /* 0x000000444444a220 */ /* 0x002fe20000400000 */
[----:B------:R-:W-:Y:S01]  /*6480*/  FADD R53, R50, R53 ;  /* 0x0000003532357221 */ /* 0x000fe20000000000 */
[----:B------:R-:W-:Y:S02]  /*6490*/  FADD R51, R51, R52 ;  /* 0x0000003433337221 */ /* 0x000fe40000000000 */
[----:B------:R-:W-:Y:S01]  /*64a0*/  @!P6 FMUL R71, R71, 0.5 ;  /* 0x3f0000004747e820 */ /* 0x000fe20000400000 */
[----:B--2---:R-:W-:Y:S01]  /*64b0*/  @!P3 FMUL R65, R65, R65 ;  /* 0x000000414141b220 */ /* 0x004fe20000400000 */
[----:B------:R-:W-:-:S04]  /*64c0*/  FSETP.GEU.AND P3, PT, R70, -126, PT ;  /* 0xc2fc00004600780b */ /* 0x000fc80003f6e000 */
[----:B------:R-:W1:Y:S09]  /*64d0*/  MUFU.EX2 R71, R71 ;  /* 0x0000004700477308 */ /* 0x000e720000000800 */
[----:B------:R-:W-:-:S06]  /*64e0*/  @!P3 FMUL R70, R70, 0.5 ;  /* 0x3f0000004646b820 */ /* 0x000fcc0000400000 */
[----:B------:R-:W2:Y:S01]  /*64f0*/  MUFU.EX2 R70, R70 ;  /* 0x0000004600467308 */ /* 0x000ea20000000800 */
[----:B-1----:R-:W-:Y:S01]  /*6500*/  @!P6 FMUL R71, R71, R71 ;  /* 0x000000474747e220 */ /* 0x002fe20000400000 */
[----:B------:R-:W-:-:S13]  /*6510*/  FSETP.GEU.AND P6, PT, R75, -126, PT ;  /* 0xc2fc00004b00780b */ /* 0x000fda0003fce000 */
[----:B------:R-:W-:Y:S01]  /*6520*/  @!P6 FMUL R75, R75, 0.5 ;  /* 0x3f0000004b4be820 */ /* 0x000fe20000400000 */
[----:B--2---:R-:W-:Y:S01]  /*6530*/  @!P3 FMUL R70, R70, R70 ;  /* 0x000000464646b220 */ /* 0x004fe20000400000 */
[----:B------:R-:W-:-:S04]  /*6540*/  FSETP.GEU.AND P3, PT, R74, -126, PT ;  /* 0xc2fc00004a00780b */ /* 0x000fc80003f6e000 */
[----:B------:R-:W1:Y:S09]  /*6550*/  MUFU.EX2 R75, R75 ;  /* 0x0000004b004b7308 */ /* 0x000e720000000800 */
[----:B------:R-:W-:-:S06]  /*6560*/  @!P3 FMUL R74, R74, 0.5 ;  /* 0x3f0000004a4ab820 */ /* 0x000fcc0000400000 */
[----:B------:R-:W2:Y:S01]  /*6570*/  MUFU.EX2 R74, R74 ;  /* 0x0000004a004a7308 */ /* 0x000ea20000000800 */
[----:B-1----:R-:W-:Y:S01]  /*6580*/  @!P6 FMUL R75, R75, R75 ;  /* 0x0000004b4b4be220 */ /* 0x002fe20000400000 */
[----:B--2---:R-:W-:Y:S01]  /*6590*/  @!P3 FMUL R74, R74, R74 ;  /* 0x0000004a4a4ab220 */ /* 0x004fe20000400000 */
[----:B------:R-:W-:-:S13]  /*65a0*/  FSETP.GEU.AND P3, PT, R82, -126, PT ;  /* 0xc2fc00005200780b */ /* 0x000fda0003f6e000 */
[----:B------:R-:W-:-:S04]  /*65b0*/  @!P3 FMUL R82, R82, 0.5 ;  /* 0x3f0000005252b820 */ /* 0x000fc80000400000 */
[----:B------:R-:W1:Y:S01]  /*65c0*/  MUFU.EX2 R18, R82 ;  /* 0x0000005200127308 */ /* 0x000e620000000800 */
[----:B------:R-:W-:Y:S02]  /*65d0*/  WARPGROUP.DEPBAR.LE gsb0, 0x0 ;  /* 0x00008000000079c5 */ /* 0x000fe40000010000 */
[----:B------:R-:W-:Y:S02]  /*65e0*/  IADD3 R24, R10, 0x100, RZ ;  /* 0x000001000a187810 */ /* 0x000fe40007ffe0ff */
[----:B------:R-:W-:Y:S02]  /*65f0*/  MOV R25, 0x80000020 ;  /* 0x8000002000197802 */ /* 0x000fe40000000f00 */
[----:B------:R-:W-:Y:S01]  /*6600*/  R2UR UR6, R24 ;  /* 0x00000000180672ca */ /* 0x000fe200000e0000 */
[----:B-1----:R-:W-:Y:S01]  /*6610*/  @!P3 FMUL R18, R18, R18 ;  /* 0x000000121212b220 */ /* 0x002fe20000400000 */
[----:B------:R-:W-:Y:S02]  /*6620*/  R2UR UR7, R25 ;  /* 0x00000000190772ca */ /* 0x000fe400000e0000 */
        /* <DEDUP_REMOVED lines=8> */
[----:B------:R-:W-:Y:S01]  /*66b0*/  FSETP.GEU.AND P3, PT, R23, -126, PT ;  /* 0xc2fc00001700780b */ /* 0x000fe20003f6e000 */
[----:B------:R-:W-:Y:S01]  /*66c0*/  FADD R58, R55, R58 ;  /* 0x0000003a373a7221 */ /* 0x000fe20000000000 */
[----:B------:R-:W-:Y:S01]  /*66d0*/  WARPGROUP.ARRIVE ;  /* 0x00000000000079c5 */ /* 0x000fe20000000000 */
[----:B------:R-:W-:-:S02]  /*66e0*/  FADD R59, R56, R59 ;  /* 0x0000003b383b7221 */ /* 0x000fc40000000000 */
[----:B------:R-:W-:Y:S02]  /*66f0*/  FADD R61, R58, R61 ;  /* 0x0000003d3a3d7221 */ /* 0x000fe40000000000 */
[----:B------:R-:W-:Y:S01]  /*6700*/  FADD R59, R59, R60 ;  /* 0x0000003c3b3b7221 */ /* 0x000fe20000000000 */
[----:B------:R-:W-:Y:S05]  /*6710*/  HGMMA.64x96x16.F32.BF16 R88, R24, gdesc[UR4].tnspB, R88, gsb0 ;  /* 0x4160000418587df0 */ /* 0x000fea0008001858 */
[----:B------:R-:W-:-:S06]  /*6720*/  @!P3 FMUL R23, R23, 0.5 ;  /* 0x3f0000001717b820 */ /* 0x000fcc0000400000 */
[----:B------:R-:W1:Y:S02]  /*6730*/  MUFU.EX2 R23, R23 ;  /* 0x0000001700177308 */ /* 0x000e640000000800 */
[----:B-1----:R-:W-:Y:S01]  /*6740*/  @!P3 FMUL R23, R23, R23 ;  /* 0x000000171717b220 */ /* 0x002fe20000400000 */
[----:B------:R-:W-:Y:S02]  /*6750*/  WARPGROUP.DEPBAR.LE gsb0, 0x0 ;  /* 0x00008000000079c5 */ /* 0x000fe40000010000 */
[----:B------:R-:W-:Y:S02]  /*6760*/  IADD3 R24, R10, 0x140, RZ ;  /* 0x000001400a187810 */ /* 0x000fe40007ffe0ff */
[----:B------:R-:W-:Y:S02]  /*6770*/  MOV R25, 0x80000020 ;  /* 0x8000002000197802 */ /* 0x000fe40000000f00 */
[----:B------:R-:W-:Y:S02]  /*6780*/  R2UR UR6, R24 ;  /* 0x00000000180672ca */ /* 0x000fe400000e0000 */
[----:B------:R-:W-:-:S02]  /*6790*/  R2UR UR7, R25 ;  /* 0x00000000190772ca */ /* 0x000fc400000e0000 */
[----:B------:R-:W-:Y:S01]  /*67a0*/  F2FP.BF16.F32.PACK_AB R24, R63, R62 ;  /* 0x0000003e3f18723e */ /* 0x000fe200000010ff */
[----:B------:R-:W-:Y:S01]  /*67b0*/  FADD R62, R61, R62 ;  /* 0x0000003e3d3e7221 */ /* 0x000fe20000000000 */
[----:B------:R-:W-:Y:S01]  /*67c0*/  F2FP.BF16.F32.PACK_AB R25, R65, R64 ;  /* 0x000000404119723e */ /* 0x000fe200000010ff */
[----:B------:R-:W-:Y:S01]  /*67d0*/  FADD R64, R59, R64 ;  /* 0x000000403b407221 */ /* 0x000fe20000000000 */
[----:B------:R-:W-:Y:S01]  /*67e0*/  F2FP.BF16.F32.PACK_AB R26, R67, R68 ;  /* 0x00000044431a723e */ /* 0x000fe200000010ff */
[----:B------:R-:W-:Y:S01]  /*67f0*/  FADD R63, R62, R63 ;  /* 0x0000003f3e3f7221 */ /* 0x000fe20000000000 */
[----:B------:R-:W-:Y:S01]  /*6800*/  F2FP.BF16.F32.PACK_AB R27, R69, R66 ;  /* 0x00000042451b723e */ /* 0x000fe200000010ff */
[----:B------:R-:W-:Y:S02]  /*6810*/  FADD R65, R64, R65 ;  /* 0x0000004140417221 */ /* 0x000fe40000000000 */
[----:B------:R-:W-:Y:S01]  /*6820*/  FADD R68, R63, R68 ;  /* 0x000000443f447221 */ /* 0x000fe20000000000 */
[----:B------:R-:W-:Y:S01]  /*6830*/  WARPGROUP.ARRIVE ;  /* 0x00000000000079c5 */ /* 0x000fe20000000000 */
[----:B------:R-:W-:-:S02]  /*6840*/  FADD R66, R65, R66 ;  /* 0x0000004241427221 */ /* 0x000fc40000000000 */
[----:B------:R-:W-:Y:S02]  /*6850*/  FADD R67, R68, R67 ;  /* 0x0000004344437221 */ /* 0x000fe40000000000 */
[----:B------:R-:W-:Y:S01]  /*6860*/  FADD R69, R66, R69 ;  /* 0x0000004542457221 */ /* 0x000fe20000000000 */
[----:B------:R-:W-:Y:S03]  /*6870*/  HGMMA.64x96x16.F32.BF16 R88, R24, gdesc[UR4].tnspB, R88, gsb0 ;  /* 0x4160000418587df0 */ /* 0x000fe60008001858 */
[----:B------:R-:W-:Y:S02]  /*6880*/  WARPGROUP.DEPBAR.LE gsb0, 0x0 ;  /* 0x00008000000079c5 */ /* 0x000fe40000010000 */
[--C-:B------:R-:W-:Y:S01]  /*6890*/  FFMA R26, R76, UR14, -R31.reuse ;  /* 0x0000000e4c1a7c23 */ /* 0x100fe2000800081f */
[----:B------:R-:W-:Y:S01]  /*68a0*/  FFMA R76, R79, UR14, -R4 ;  /* 0x0000000e4f4c7c23 */ /* 0x000fe20008000804 */
[----:B------:R-:W-:Y:S01]  /*68b0*/  IADD3 R24, R10, 0x180, RZ ;  /* 0x000001800a187810 */ /* 0x000fe20007ffe0ff */
[--C-:B------:R-:W-:Y:S01]  /*68c0*/  FFMA R79, R81, UR14, -R31.reuse ;  /* 0x0000000e514f7c23 */ /* 0x100fe2000800081f */
[----:B------:R-:W-:Y:S01]  /*68d0*/  MOV R25, 0x80000020 ;  /* 0x8000002000197802 */ /* 0x000fe20000000f00 */
[----:B------:R-:W-:Y:S01]  /*68e0*/  FFMA R31, R85, UR14, -R31 ;  /* 0x0000000e551f7c23 */ /* 0x000fe2000800081f */
[----:B------:R-:W-:-:S02]  /*68f0*/  FSETP.GEU.AND P5, PT, R76, -126, PT ;  /* 0xc2fc00004c00780b */ /* 0x000fc40003fae000 */
[----:B------:R-:W-:Y:S02]  /*6900*/  FSETP.GEU.AND P2, PT, R26, -126, PT ;  /* 0xc2fc00001a00780b */ /* 0x000fe40003f4e000 */
[----:B------:R-:W-:Y:S02]  /*6910*/  R2UR UR6, R24 ;  /* 0x00000000180672ca */ /* 0x000fe400000e0000 */
[----:B------:R-:W-:Y:S02]  /*6920*/  R2UR UR7, R25 ;  /* 0x00000000190772ca */ /* 0x000fe400000e0000 */
[----:B------:R-:W-:Y:S01]  /*6930*/  F2FP.BF16.F32.PACK_AB R24, R71, R70 ;  /* 0x000000464718723e */ /* 0x000fe200000010ff */
[----:B------:R-:W-:Y:S01]  /*6940*/  FADD R70, R67, R70 ;  /* 0x0000004643467221 */ /* 0x000fe20000000000 */
[----:B------:R-:W-:Y:S01]  /*6950*/  F2FP.BF16.F32.PACK_AB R25, R73, R72 ;  /* 0x000000484919723e */ /* 0x000fe200000010ff */
[----:B------:R-:W-:Y:S01]  /*6960*/  FADD R72, R69, R72 ;  /* 0x0000004845487221 */ /* 0x000fe20000000000 */
[----:B------:R-:W-:Y:S01]  /*6970*/  FSETP.GEU.AND P6, PT, R79, -126, PT ;  /* 0xc2fc00004f00780b */ /* 0x000fe20003fce000 */
[----:B------:R-:W-:Y:S01]  /*6980*/  @!P5 FMUL R76, R76, 0.5 ;  /* 0x3f0000004c4cd820 */ /* 0x000fe20000400000 */
[----:B------:R-:W-:Y:S01]  /*6990*/  FSETP.GEU.AND P4, PT, R31, -126, PT ;  /* 0xc2fc00001f00780b */ /* 0x000fe20003f8e000 */
[----:B------:R-:W-:Y:S01]  /*69a0*/  @!P2 FMUL R26, R26, 0.5 ;  /* 0x3f0000001a1aa820 */ /* 0x000fe20000400000 */
[----:B------:R-:W-:Y:S01]  /*69b0*/  IADD3 R10, R10, 0x1c0, RZ ;  /* 0x000001c00a0a7810 */ /* 0x000fe20007ffe0ff */
[----:B------:R-:W-:Y:S01]  /*69c0*/  FADD R70, R70, R71 ;  /* 0x0000004746467221 */ /* 0x000fe20000000000 */
[----:B------:R-:W-:Y:S01]  /*69d0*/  FADD R72, R72, R73 ;  /* 0x0000004948487221 */ /* 0x000fe20000000000 */
[----:B------:R-:W1:Y:S06]  /*69e0*/  MUFU.EX2 R77, R26 ;  /* 0x0000001a004d7308 */ /* 0x000e6c0000000800 */
[----:B------:R-:W-:-:S02]  /*69f0*/  @!P6 FMUL R79, R79, 0.5 ;  /* 0x3f0000004f4fe820 */ /* 0x000fc40000400000 */
[----:B------:R-:W2:Y:S01]  /*6a00*/  MUFU.EX2 R76, R76 ;  /* 0x0000004c004c7308 */ /* 0x000ea20000000800 */
[----:B------:R-:W-:-:S07]  /*6a10*/  @!P4 FMUL R31, R31, 0.5 ;  /* 0x3f0000001f1fc820 */ /* 0x000fce0000400000 */
[----:B------:R-:W3:Y:S01]  /*6a20*/  MUFU.EX2 R79, R79 ;  /* 0x0000004f004f7308 */ /* 0x000ee20000000800 */
[----:B-1----:R-:W-:Y:S01]  /*6a30*/  @!P2 FMUL R77, R77, R77 ;  /* 0x0000004d4d4da220 */ /* 0x002fe20000400000 */
[----:B------:R-:W-:-:S04]  /*6a40*/  FSETP.GEU.AND P2, PT, R83, -126, PT ;  /* 0xc2fc00005300780b */ /* 0x000fc80003f4e000 */
[----:B------:R-:W-:Y:S01]  /*6a50*/  F2FP.BF16.F32.PACK_AB R26, R74, R77 ;  /* 0x0000004d4a1a723e */ /* 0x000fe200000010ff */
[----:B------:R-:W-:Y:S01]  /*6a60*/  FADD R77, R70, R77 ;  /* 0x0000004d464d7221 */ /* 0x000fe20000000000 */
[----:B------:R-:W1:Y:S01]  /*6a70*/  MUFU.EX2 R4, R31 ;  /* 0x0000001f00047308 */ /* 0x000e620000000800 */
[----:B--2---:R-:W-:Y:S01]  /*6a80*/  @!P5 FMUL R76, R76, R76 ;  /* 0x0000004c4c4cd220 */ /* 0x004fe20000400000 */
[----:B------:R-:W-:Y:S01]  /*6a90*/  FSETP.GEU.AND P5, PT, R21, -126, PT ;  /* 0xc2fc00001500780b */ /* 0x000fe20003fae000 */
[----:B------:R-:W-:-:S03]  /*6aa0*/  FADD R77, R77, R74 ;  /* 0x0000004a4d4d7221 */ /* 0x000fc60000000000 */
[----:B------:R-:W-:Y:S01]  /*6ab0*/  F2FP.BF16.F32.PACK_AB R27, R76, R75 ;  /* 0x0000004b4c1b723e */ /* 0x000fe200000010ff */
[----:B------:R-:W-:Y:S01]  /*6ac0*/  @!P2 FMUL R83, R83, 0.5 ;  /* 0x3f0000005353a820 */ /* 0x000fe20000400000 */
[----:B------:R-:W-:Y:S01]  /*6ad0*/  FADD R75, R72, R75 ;  /* 0x0000004b484b7221 */ /* 0x000fe20000000000 */
[----:B---3--:R-:W-:Y:S01]  /*6ae0*/  @!P6 FMUL R79, R79, R79 ;  /* 0x0000004f4f4fe220 */ /* 0x008fe20000400000 */
[----:B------:R-:W-:Y:S01]  /*6af0*/  WARPGROUP.ARRIVE ;  /* 0x00000000000079c5 */ /* 0x000fe20000000000 */
[----:B------:R-:W-:Y:S01]  /*6b00*/  FSETP.GEU.AND P6, PT, R22, -126, PT ;  /* 0xc2fc00001600780b */ /* 0x000fe20003fce000 */
[----:B------:R-:W2:Y:S01]  /*6b10*/  MUFU.EX2 R19, R83 ;  /* 0x0000005300137308 */ /* 0x000ea20000000800 */
[----:B------:R-:W-:Y:S02]  /*6b20*/  FADD R75, R75, R76 ;  /* 0x0000004c4b4b7221 */ /* 0x000fe40000000000 */
[----:B------:R-:W-:Y:S01]  /*6b30*/  @!P5 FMUL R21, R21, 0.5 ;  /* 0x3f0000001515d820 */ /* 0x000fe20000400000 */
[----:B------:R-:W-:Y:S01]  /*6b40*/  HGMMA.64x96x16.F32.BF16 R88, R24, gdesc[UR4].tnspB, R88, gsb0 ;  /* 0x4160000418587df0 */ /* 0x000fe20008001858 */
[----:B-1----:R-:W-:Y:S01]  /*6b50*/  @!P4 FMUL R4, R4, R4 ;  /* 0x000000040404c220 */ /* 0x002fe20000400000 */
[----:B------:R-:W-:-:S02]  /*6b60*/  R2UR UR6, R10 ;  /* 0x000000000a0672ca */ /* 0x000fc400000e0000 */
[----:B------:R-:W-:Y:S01]  /*6b70*/  R2UR UR7, R11 ;  /* 0x000000000b0772ca */ /* 0x000fe200000e0000 */
[----:B------:R-:W1:Y:S03]  /*6b80*/  MUFU.EX2 R21, R21 ;  /* 0x0000001500157308 */ /* 0x000e660000000800 */
[----:B------:R-:W-:Y:S01]  /*6b90*/  @!P6 FMUL R22, R22, 0.5 ;  /* 0x3f0000001616e820 */ /* 0x000fe20000400000 */
[----:B--2---:R-:W-:-:S05]  /*6ba0*/  @!P2 FMUL R19, R19, R19 ;  /* 0x000000131313a220 */ /* 0x004fca0000400000 */
[----:B------:R-:W2:Y:S01]  /*6bb0*/  MUFU.EX2 R22, R22 ;  /* 0x0000001600167308 */ /* 0x000ea20000000800 */
[----:B------:R-:W-:-:S04]  /*6bc0*/  ISETP.NE.AND P2, PT, R12, 0x4, PT ;  /* 0x000000040c00780c */ /* 0x000fc80003f45270 */
[----:B------:R-:W-:Y:S01]  /*6bd0*/  SEL R12, R12, RZ, P2 ;  /* 0x000000ff0c0c7207 */ /* 0x000fe20001000000 */
[----:B-1----:R-:W-:-:S03]  /*6be0*/  @!P5 FMUL R21, R21, R21 ;  /* 0x000000151515d220 */ /* 0x002fc60000400000 */
[----:B------:R-:W-:-:S04]  /*6bf0*/  LEA R10, R12, R15, 0x3 ;  /* 0x0000000f0c0a7211 */ /* 0x000fc800078e18ff */
[----:B------:R-:W-:Y:S01]  /*6c00*/  PRMT R10, RZ, 0x654, R10 ;  /* 0x00000654ff0a7816 */ /* 0x000fe2000000000a */
[----:B--2---:R-:W-:Y:S01]  /*6c10*/  @!P6 FMUL R22, R22, R22 ;  /* 0x000000161616e220 */ /* 0x004fe20000400000 */
        /* <DEDUP_REMOVED lines=8> */
[----:B------:R-:W-:-:S02]  /*6ca0*/  FADD R11, R18, R19 ;  /* 0x00000013120b7221 */ /* 0x000fc40000000000 */
[----:B------:R-:W-:Y:S01]  /*6cb0*/  FADD R19, R78, R21 ;  /* 0x000000154e137221 */ /* 0x000fe20000000000 */
[----:B------:R-:W-:Y:S01]  /*6cc0*/  WARPGROUP.ARRIVE ;  /* 0x00000000000079c5 */ /* 0x000fe20000000000 */
[----:B------:R-:W-:Y:S02]  /*6cd0*/  FADD R18, R11, R22 ;  /* 0x000000160b127221 */ /* 0x000fe40000000000 */
[----:B------:R-:W-:Y:S02]  /*6ce0*/  FADD R19, R19, R4 ;  /* 0x0000000413137221 */ /* 0x000fe40000000000 */
[----:B------:R-:W-:Y:S01]  /*6cf0*/  FADD R18, R18, R23 ;  /* 0x0000001712127221 */ /* 0x000fe20000000000 */
[----:B------:R-:W-:Y:S03]  /*6d00*/  HGMMA.64x96x16.F32.BF16 R88, R24, gdesc[UR4].tnspB, R88, gsb0 ;  /* 0x4160000418587df0 */ /* 0x000fe60008001858 */
[----:B------:R-:W-:-:S02]  /*6d10*/  WARPGROUP.DEPBAR.LE gsb0, 0x0 ;  /* 0x00008000000079c5 */ /* 0x000fc40000010000 */
[----:B------:R1:W-:Y:S01]  /*6d20*/  SYNCS.ARRIVE.TRANS64.RED.A1T0 RZ, [R10+URZ], RZ ;  /* 0x000000ff0aff79a7 */ /* 0x0003e2000810043f */
[----:B------:R-:W-:Y:S05]  /*6d30*/  @P1 BRA `(.L_x_32) ;  /* 0x0000000000d01947 */ /* 0x000fea0003800000 */
[----:B------:R-:W-:Y:S01]  /*6d40*/  ISETP.LT.OR P1, PT, R7, 0x1, !P0 ;  /* 0x000000010700780c */ /* 0x000fe20004721670 */
[----:B------:R-:W-:-:S12]  /*6d50*/  BSSY B0, `(.L_x_33) ;  /* 0x0000031000007945 */ /* 0x000fd80003800000 */
[----:B------:R-:W-:Y:S05]  /*6d60*/  @P1 BRA `(.L_x_34) ;  /* 0x0000000000bc1947 */ /* 0x000fea0003800000 */
[----:B------:R-:W-:Y:S02]  /*6d70*/  LEA R4, R5, R2, 0x3 ;  /* 0x0000000205047211 */ /* 0x000fe400078e18ff */
[----:B------:R-:W-:Y:S02]  /*6d80*/  SHF.L.U32 R11, R6, 0x1f, RZ ;  /* 0x0000001f060b7819 */ /* 0x000fe400000006ff */
[----:B------:R-:W-:Y:S02]  /*6d90*/  ISETP.NE.AND P2, PT, R17, RZ, PT ;  /* 0x000000ff1100720c */ /* 0x000fe40003f45270 */
[----:B------:R-:W2:Y:S02]  /*6da0*/  SYNCS.PHASECHK.TRANS64.TRYWAIT P1, [R4+URZ+0x1b020], R11 ;  /* 0x01b0200b040075a7 */ /* 0x000ea4000802017f */
[----:B--2---:R-:W-:Y:S09]  /*6db0*/  @!P1 BRA `(.L_x_35) ;  /* 0x0000001c00809947 */ /* 0x004ff20003800000 */
.L_x_72:
[----:B------:R-:W-:Y:S05]  /*6dc0*/  @P2 BRA `(.L_x_36) ;  /* 0x0000000000142947 */ /* 0x000fea0003800000 */
[----:B------:R-:W-:Y:S02]  /*6dd0*/  LOP3.LUT P1, RZ, R16, 0x1f, RZ, 0xc0, !PT ;  /* 0x0000001f10ff7812 */ /* 0x000fe4000782c0ff */
[----:B--2---:R-:W-:-:S04]  /*6de0*/  MOV R11, 0x6000 ;  /* 0x00006000000b7802 */ /* 0x004fc80000000f00 */
[----:B------:R3:W-:Y:S07]  /*6df0*/  SYNCS.ARRIVE.TRANS64 RZ, [R4+URZ+0x1b000], R11 ;  /* 0x01b0000b04ff79a7 */ /* 0x0007ee000800003f */
[----:B------:R-:W-:Y:S05]  /*6e00*/  @!P1 BRA `(.L_x_36) ;  /* 0x0000000000049947 */ /* 0x000fea0003800000 */
[----:B------:R-:W-:Y:S01]  /*6e10*/  BPT.TRAP 0x1 ;  /* 0x000000040000795c */ /* 0x000fe20000300000 */
.L_x_36:
[C---:B-1----:R-:W-:Y:S01]  /*6e20*/  IMAD R10, R5.reuse, 0x6000, R2 ;  /* 0x00006000050a7824 */ /* 0x042fe200078e0202 */
        /* <DEDUP_REMOVED lines=9> */
[----:B------:R-:W-:Y:S01]  /*6ec0*/  UMOV UR28, UR36 ;  /* 0x00000024001c7c82 */ /* 0x000fe20008000000 */
[----:B------:R-:W-:Y:S01]  /*6ed0*/  UMOV UR29, UR37 ;  /* 0x00000025001d7c82 */ /* 0x000fe20008000000 */
[----:B------:R-:W-:Y:S01]  /*6ee0*/  UMOV UR18, 0x20 ;  /* 0x0000002000127882 */ /* 0x000fe20000000000 */
[----:B------:R-:W-:Y:S01]  /*6ef0*/  UMOV UR20, UR36 ;  /* 0x0000002400147c82 */ /* 0x000fe20008000000 */
[----:B------:R-:W-:Y:S01]  /*6f00*/  UIADD3 UR25, UR25, 0x1b000, URZ ;  /* 0x0001b00019197890 */ /* 0x000fe2000fffe03f */
[C---:B------:R-:W-:Y:S01]  /*6f10*/  ISETP.NE.AND P1, PT, R5.reuse, 0x4, PT ;  /* 0x000000040500780c */ /* 0x040fe20003f25270 */
[----:B------:R-:W-:Y:S01]  /*6f20*/  USHF.L.U32 UR27, UR27, 0x7, URZ ;  /* 0x000000071b1b7899 */ /* 0x000fe2000800063f */
[----:B------:R-:W-:Y:S01]  /*6f30*/  IADD3 R8, R8, 0x1, RZ ;  /* 0x0000000108087810 */ /* 0x000fe20007ffe0ff */
[----:B------:R-:W-:Y:S01]  /*6f40*/  UIADD3 UR24, UR8, 0x3000, URZ ;  /* 0x0000300008187890 */ /* 0x000fe2000fffe03f */
[----:B--23--:R-:W-:Y:S01]  /*6f50*/  SEL R11, RZ, 0x1, P1 ;  /* 0x00000001ff0b7807 */ /* 0x00cfe20000800000 */
[----:B------:R-:W-:Y:S01]  /*6f60*/  UIADD3 UR16, UR8, 0x5000, URZ ;  /* 0x0000500008107890 */ /* 0x000fe2000fffe03f */
[----:B------:R-:W-:Y:S01]  /*6f70*/  SEL R5, R5, RZ, P1 ;  /* 0x000000ff05057207 */ /* 0x000fe20000800000 */
[----:B------:R-:W-:Y:S01]  /*6f80*/  UIADD3 UR8, UR8, 0x7000, URZ ;  /* 0x0000700008087890 */ /* 0x000fe2000fffe03f */
[----:B------:R-:W-:Y:S01]  /*6f90*/  LOP3.LUT R6, R6, R11, RZ, 0x3c, !PT ;  /* 0x0000000b06067212 */ /* 0x000fe200078e3cff */
[----:B------:R-:W-:Y:S01]  /*6fa0*/  UMOV UR21, UR37 ;  /* 0x0000002500157c82 */ /* 0x000fe20008000000 */
[----:B------:R-:W-:Y:S01]  /*6fb0*/  UMOV UR17, UR25 ;  /* 0x0000001900117c82 */ /* 0x000fe20008000000 */
[----:B------:R-:W-:Y:S01]  /*6fc0*/  UMOV UR19, UR27 ;  /* 0x0000001b00137c82 */ /* 0x000fe20008000000 */
[----:B------:R-:W-:Y:S01]  /*6fd0*/  UMOV UR10, 0x40 ;  /* 0x00000040000a7882 */ /* 0x000fe20000000000 */
[----:B------:R-:W-:Y:S01]  /*6fe0*/  UMOV UR12, UR36 ;  /* 0x00000024000c7c82 */ /* 0x000fe20008000000 */
[----:B------:R-:W-:Y:S01]  /*6ff0*/  UMOV UR13, UR37 ;  /* 0x00000025000d7c82 */ /* 0x000fe20008000000 */
[----:B------:R-:W-:Y:S01]  /*7000*/  UMOV UR9, UR25 ;  /* 0x0000001900097c82 */ /* 0x000fe20008000000 */
[----:B------:R2:W-:Y:S01]  /*7010*/  UTMALDG.4D [UR24], [UR6], desc[UR32] ;  /* 0x00002018060075b4 */ /* 0x0005e20008019000 */
[----:B------:R-:W-:Y:S01]  /*7020*/  UMOV UR11, UR27 ;  /* 0x0000001b000b7c82 */ /* 0x000fe20008000000 */
[----:B------:R2:W-:Y:S01]  /*7030*/  UTMALDG.4D [UR16], [UR6], desc[UR32] ;  /* 0x00002010060075b4 */ /* 0x0005e20008019000 */
[----:B------:R2:W-:Y:S02]  /*7040*/  UTMALDG.4D [UR8], [UR6], desc[UR32] ;  /* 0x00002008060075b4 */ /* 0x0005e40008019000 */
[----:B--2---:R-:W-:Y:S01]  /*7050*/  NOP ;  /* 0x0000000000007918 */ /* 0x004fe20000000000 */
.L_x_34:
[----:B------:R-:W-:Y:S05]  /*7060*/  BSYNC B0 ;  /* 0x0000000000007941 */ /* 0x000fea0003800000 */
.L_x_33:
[----:B------:R-:W-:-:S07]  /*7070*/  IADD3 R7, R7, -0x1, RZ ;  /* 0xffffffff07077810 */ /* 0x000fce0007ffe0ff */
.L_x_32:
[----:B------:R-:W-:Y:S02]  /*7080*/  ISETP.GT.AND P3, PT, R14, 0x2, PT ;  /* 0x000000020e00780c */ /* 0x000fe40003f64270 */
[----:B------:R-:W-:Y:S02]  /*7090*/  IADD3 R13, R13, 0x1, RZ ;  /* 0x000000010d0d7810 */ /* 0x000fe40007ffe0ff */
[----:B------:R-:W-:Y:S02]  /*70a0*/  IADD3 R12, R12, 0x1, RZ ;  /* 0x000000010c0c7810 */ /* 0x000fe40007ffe0ff */
[----:B------:R-:W-:Y:S02]  /*70b0*/  ISETP.NE.AND P1, PT, R13, 0x4, PT ;  /* 0x000000040d00780c */ /* 0x000fe40003f25270 */
[----:B------:R-:W-:Y:S02]  /*70c0*/  ISETP.NE.AND P2, PT, R12, 0x4, PT ;  /* 0x000000040c00780c */ /* 0x000fe40003f45270 */
[----:B------:R-:W-:-:S02]  /*70d0*/  SEL R11, RZ, 0x1, P1 ;  /* 0x00000001ff0b7807 */ /* 0x000fc40000800000 */
[----:B------:R-:W-:Y:S02]  /*70e0*/  IADD3 R14, R14, -0x1, RZ ;  /* 0xffffffff0e0e7810 */ /* 0x000fe40007ffe0ff */
[----:B------:R-:W-:Y:S02]  /*70f0*/  LOP3.LUT R4, R20, R11, RZ, 0x3c, !PT ;  /* 0x0000000b14047212 */ /* 0x000fe400078e3cff */
[----:B------:R-:W-:Y:S02]  /*7100*/  MOV R21, R3 ;  /* 0x0000000300157202 */ /* 0x000fe40000000f00 */
[----:B------:R-:W-:Y:S02]  /*7110*/  MOV R11, R0 ;  /* 0x00000000000b7202 */ /* 0x000fe40000000f00 */
[----:B------:R-:W-:Y:S02]  /*7120*/  SEL R13, R13, RZ, P1 ;  /* 0x000000ff0d0d7207 */ /* 0x000fe40000800000 */
[----:B------:R-:W-:Y:S01]  /*7130*/  SEL R12, R12, RZ, P2 ;  /* 0x000000ff0c0c7207 */ /* 0x000fe20001000000 */
[----:B------:R-:W-:Y:S06]  /*7140*/  @P3 BRA `(.L_x_37) ;  /* 0xffffffcc008c3947 */ /* 0x000fec000383ffff */
.L_x_24:
[----:B------:R-:W-:Y:S05]  /*7150*/  WARPSYNC.ALL ;  /* 0x0000000000007948 */ /* 0x000fea0003800000 */
[----:B------:R-:W2:Y:S01]  /*7160*/  SHFL.BFLY PT, R4, R19, 0x1, 0x1f ;  /* 0x0c201f0013047f89 */ /* 0x000ea200000e0000 */
[----:B------:R-:W-:Y:S01]  /*7170*/  BSSY B0, `(.L_x_38) ;  /* 0x0000024000007945 */ /* 0x000fe20003800000 */
[----:B------:R-:W-:Y:S02]  /*7180*/  MOV R9, 0x7f800000 ;  /* 0x7f80000000097802 */ /* 0x000fe40000000f00 */
[----:B------:R-:W3:Y:S01]  /*7190*/  SHFL.BFLY PT, R5, R18, 0x1, 0x1f ;  /* 0x0c201f0012057f89 */ /* 0x000ee200000e0000 */
[----:B------:R-:W-:-:S02]  /*71a0*/  MOV R8, 0x3f800000 ;  /* 0x3f80000000087802 */ /* 0x000fc40000000f00 */
[----:B------:R-:W-:Y:S01]  /*71b0*/  MOV R11, 0x7f800000 ;  /* 0x7f800000000b7802 */ /* 0x000fe20000000f00 */
[----:B--2---:R-:W-:Y:S01]  /*71c0*/  FADD R4, R4, R19 ;  /* 0x0000001304047221 */ /* 0x004fe20000000000 */
[----:B---3--:R-:W-:-:S04]  /*71d0*/  FADD R20, R5, R18 ;  /* 0x0000001205147221 */ /* 0x008fc80000000000 */
[----:B------:R-:W2:Y:S01]  /*71e0*/  SHFL.BFLY PT, R7, R4, 0x2, 0x1f ;  /* 0x0c401f0004077f89 */ /* 0x000ea200000e0000 */
[----:B------:R-:W-:-:S03]  /*71f0*/  MOV R5, 0x3f800000 ;  /* 0x3f80000000057802 */ /* 0x000fc60000000f00 */
[----:B------:R-:W3:Y:S01]  /*7200*/  SHFL.BFLY PT, R21, R20, 0x2, 0x1f ;  /* 0x0c401f0014157f89 */ /* 0x000ee200000e0000 */
[C---:B--2---:R-:W-:Y:S01]  /*7210*/  FSETP.NE.AND P0, PT, R4.reuse, -R7, PT ;  /* 0x800000070400720b */ /* 0x044fe20003f05000 */
[----:B------:R-:W-:Y:S01]  /*7220*/  FADD R6, R4, R7 ;  /* 0x0000000704067221 */ /* 0x000fe20000000000 */
[----:B---3--:R-:W-:-:S11]  /*7230*/  FADD R7, R20, R21 ;  /* 0x0000001514077221 */ /* 0x008fd60000000000 */
[----:B------:R-:W-:Y:S05]  /*7240*/  @!P0 BRA `(.L_x_39) ;  /* 0x0000000000588947 */ /* 0x000fea0003800000 */
[----:B------:R-:W-:Y:S01]  /*7250*/  IADD3 R4, R6, 0x1800000, RZ ;  /* 0x0180000006047810 */ /* 0x000fe20007ffe0ff */
[----:B------:R-:W-:Y:S03]  /*7260*/  BSSY B1, `(.L_x_40) ;  /* 0x000000d000017945 */ /* 0x000fe60003800000 */
[----:B------:R-:W-:-:S04]  /*7270*/  LOP3.LUT R4, R4, 0x7f800000, RZ, 0xc0, !PT ;  /* 0x7f80000004047812 */ /* 0x000fc800078ec0ff */
[----:B------:R-:W-:-:S13]  /*7280*/  ISETP.GT.U32.AND P0, PT, R4, 0x1ffffff, PT ;  /* 0x01ffffff0400780c */ /* 0x000fda0003f04070 */
[----:B------:R-:W-:Y:S05]  /*7290*/  @P0 BRA `(.L_x_41) ;  /* 0x0000000000140947 */ /* 0x000fea0003800000 */
[----:B------:R-:W-:Y:S02]  /*72a0*/  MOV R5, R6 ;  /* 0x0000000600057202 */ /* 0x000fe40000000f00 */
[----:B------:R-:W-:-:S07]  /*72b0*/  MOV R14, 0x72d0 ;  /* 0x000072d0000e7802 */ /* 0x000fce0000000f00 */
[----:B-1----:R-:W-:Y:S05]  /*72c0*/  CALL.REL.NOINC `($__internal_0_$__cuda_sm20_rcp_rn_f32_slowpath) ;  /* 0x0000001800507944 */ /* 0x002fea0003c00000 */
[----:B------:R-:W-:Y:S01]  /*72d0*/  MOV R5, R10 ;  /* 0x0000000a00057202 */ /* 0x000fe20000000f00 */
[----:B------:R-:W-:Y:S06]  /*72e0*/  BRA `(.L_x_42) ;  /* 0x0000000000107947 */ /* 0x000fec0003800000 */
.L_x_41:
[----:B------:R-:W2:Y:S02]  /*72f0*/  MUFU.RCP R5, R6 ;  /* 0x0000000600057308 */ /* 0x000ea40000001000 */
[----:B--2---:R-:W-:-:S04]  /*7300*/  FFMA R4, R6, R5, -1 ;  /* 0xbf80000006047423 */ /* 0x004fc80000000005 */
[----:B------:R-:W-:-:S04]  /*7310*/  FADD.FTZ R4, -R4, -RZ ;  /* 0x800000ff04047221 */ /* 0x000fc80000010100 */
[----:B------:R-:W-:-:S07]  /*7320*/  FFMA R5, R5, R4, R5 ;  /* 0x0000000405057223 */ /* 0x000fce0000000005 */
.L_x_42:
[----:B------:R-:W-:Y:S05]  /*7330*/  BSYNC B1 ;  /* 0x0000000000017941 */ /* 0x000fea0003800000 */
.L_x_40:
[----:B------:R-:W-:Y:S01]  /*7340*/  FSETP.GEU.AND P0, PT, |R6|, 1.175494350822287508e-38, PT ;  /* 0x008000000600780b */ /* 0x000fe20003f0e200 */
[----:B------:R-:W-:-:S12]  /*7350*/  ULDC UR6, c[0x0][0x600] ;  /* 0x0001800000067ab9 */ /* 0x000fd80000000800 */
[----:B------:R-:W-:-:S04]  /*7360*/  @!P0 FMUL R6, R6, 16777216 ;  /* 0x4b80000006068820 */ /* 0x000fc80000400000 */
[----:B------:R-:W2:Y:S02]  /*7370*/  MUFU.LG2 R4, R6 ;  /* 0x0000000600047308 */ /* 0x000ea40000000c00 */
[----:B--2---:R-:W-:-:S04]  /*7380*/  @!P0 FADD R4, R4, -24 ;  /* 0xc1c0000004048421 */ /* 0x004fc80000000000 */
[----:B------:R-:W-:-:S04]  /*7390*/  FMUL R4, R4, 0.69314718246459960938 ;  /* 0x3f31721804047820 */ /* 0x000fc80000400000 */
[----:B------:R-:W-:-:S07]  /*73a0*/  FFMA R11, R3, UR6, R4 ;  /* 0x00000006030b7c23 */ /* 0x000fce0008000004 */
.L_x_39:
[----:B------:R-:W-:Y:S05]  /*73b0*/  BSYNC B0 ;  /* 0x0000000000007941 */ /* 0x000fea0003800000 */
.L_x_38:
[----:B------:R-:W-:Y:S01]  /*73c0*/  FSETP.NE.AND P0, PT, R20, -R21, PT ;  /* 0x800000151400720b */ /* 0x000fe20003f05000 */
[----:B------:R-:W-:Y:S01]  /*73d0*/  ULDC UR4, c[0x0][0x608] ;  /* 0x0001820000047ab9 */ /* 0x000fe20000000800 */
[----:B------:R-:W-:Y:S01]  /*73e0*/  BSSY B0, `(.L_x_43) ;  /* 0x0000031000007945 */ /* 0x000fe20003800000 */
[----:B------:R-:W-:-:S04]  /*73f0*/  FMUL R5, R5, UR4 ;  /* 0x0000000405057c20 */ /* 0x000fc80008400000 */
        /* <DEDUP_REMOVED lines=24> */
[----:B------:R-:W-:Y:S06]  /*7580*/  @!P0 BRA `(.L_x_44) ;  /* 0x0000000000588947 */ /* 0x000fec0003800000 */
        /* <DEDUP_REMOVED lines=10> */
.L_x_46:
[----:B------:R-:W2:Y:S02]  /*7630*/  MUFU.RCP R8, R7 ;  /* 0x0000000700087308 */ /* 0x000ea40000001000 */
[----:B--2---:R-:W-:-:S04]  /*7640*/  FFMA R3, R7, R8, -1 ;  /* 0xbf80000007037423 */ /* 0x004fc80000000008 */
[----:B------:R-:W-:-:S04]  /*7650*/  FADD.FTZ R3, -R3, -RZ ;  /* 0x800000ff03037221 */ /* 0x000fc80000010100 */
[----:B------:R-:W-:-:S07]  /*7660*/  FFMA R8, R8, R3, R8 ;  /* 0x0000000308087223 */ /* 0x000fce0000000008 */
.L_x_47:
[----:B------:R-:W-:Y:S05]  /*7670*/  BSYNC B1 ;  /* 0x0000000000017941 */ /* 0x000fea0003800000 */
.L_x_45:
[----:B------:R-:W-:Y:S01]  /*7680*/  FSETP.GEU.AND P0, PT, |R7|, 1.175494350822287508e-38, PT ;  /* 0x008000000700780b */ /* 0x000fe20003f0e200 */
[----:B------:R-:W-:-:S12]  /*7690*/  ULDC UR4, c[0x0][0x600] ;  /* 0x0001800000047ab9 */ /* 0x000fd80000000800 */
[----:B------:R-:W-:-:S04]  /*76a0*/  @!P0 FMUL R7, R7, 16777216 ;  /* 0x4b80000007078820 */ /* 0x000fc80000400000 */
[----:B------:R-:W2:Y:S02]  /*76b0*/  MUFU.LG2 R3, R7 ;  /* 0x0000000700037308 */ /* 0x000ea40000000c00 */
[----:B--2---:R-:W-:-:S04]  /*76c0*/  @!P0 FADD R3, R3, -24 ;  /* 0xc1c0000003038421 */ /* 0x004fc80000000000 */
[----:B------:R-:W-:-:S04]  /*76d0*/  FMUL R3, R3, 0.69314718246459960938 ;  /* 0x3f31721803037820 */ /* 0x000fc80000400000 */
[----:B------:R-:W-:-:S07]  /*76e0*/  FFMA R9, R0, UR4, R3 ;  /* 0x0000000400097c23 */ /* 0x000fce0008000003 */
.L_x_44:
[----:B------:R-:W-:Y:S05]  /*76f0*/  BSYNC B0 ;  /* 0x0000000000007941 */ /* 0x000fea0003800000 */
.L_x_43:
[C---:B------:R-:W-:Y:S01]  /*7700*/  LOP3.LUT P0, RZ, R16.reuse, 0x3, RZ, 0xc0, !PT ;  /* 0x0000000310ff7812 */ /* 0x040fe2000780c0ff */
[----:B------:R-:W-:Y:S01]  /*7710*/  ULDC UR4, c[0x0][0x608] ;  /* 0x0001820000047ab9 */ /* 0x000fe20000000800 */
[----:B------:R-:W-:Y:S01]  /*7720*/  LOP3.LUT R0, R16, 0x60, RZ, 0xc0, !PT ;  /* 0x0000006010007812 */ /* 0x000fe200078ec0ff */
[----:B------:R-:W-:Y:S01]  /*7730*/  ULDC.64 UR8, c[0x0][0x208] ;  /* 0x0000820000087ab9 */ /* 0x000fe20000000a00 */
[----:B------:R-:W-:Y:S01]  /*7740*/  FMUL R8, R8, UR4 ;  /* 0x0000000408087c20 */ /* 0x000fe20008400000 */
[----:B------:R-:W-:Y:S01]  /*7750*/  BSSY B0, `(.L_x_48) ;  /* 0x0000018000007945 */ /* 0x000fe20003800000 */
[----:B------:R-:W-:-:S07]  /*7760*/  SHF.R.U32.HI R18, RZ, 0x5, R0 ;  /* 0x00000005ff127819 */ /* 0x000fce0000011600 */
[----:B------:R-:W-:Y:S05]  /*7770*/  @P0 BRA `(.L_x_49) ;  /* 0x0000000000540947 */ /* 0x000fea0003800000 */
[----:B------:R-:W2:Y:S01]  /*7780*/  S2UR UR4, SR_CTAID.X ;  /* 0x00000000000479c3 */ /* 0x000ea20000002500 */
[----:B------:R-:W-:Y:S02]  /*7790*/  SHF.R.U32.HI R0, RZ, 0x2, R16 ;  /* 0x00000002ff007819 */ /* 0x000fe40000011610 */
[----:B------:R-:W-:Y:S02]  /*77a0*/  SHF.L.U32 R3, R18, 0x4, RZ ;  /* 0x0000000412037819 */ /* 0x000fe400000006ff */
[----:B------:R-:W-:-:S04]  /*77b0*/  LOP3.LUT R0, R0, 0x7, RZ, 0xc0, !PT ;  /* 0x0000000700007812 */ /* 0x000fc800078ec0ff */
[----:B------:R-:W-:Y:S01]  /*77c0*/  LOP3.LUT R0, R3, 0xfffffff0, R0, 0xe2, !PT ;  /* 0xfffffff003007812 */ /* 0x000fe200078ee200 */
[----:B--2---:R-:W-:-:S03]  /*77d0*/  USHF.L.U32 UR6, UR4, 0x6, URZ ;  /* 0x0000000604067899 */ /* 0x004fc6000800063f */
[----:B------:R-:W-:Y:S02]  /*77e0*/  ULDC.64 UR4, c[0x0][0x688] ;  /* 0x0001a20000047ab9 */ /* 0x000fe40000000a00 */
[----:B------:R-:W-:Y:S02]  /*77f0*/  UIMAD UR4, UR36, UR4, UR6 ;  /* 0x00000004240472a4 */ /* 0x000fe4000f8e0206 */
[----:B------:R-:W-:Y:S02]  /*7800*/  LOP3.LUT R3, R0, UR6, RZ, 0xfc, !PT ;  /* 0x0000000600037c12 */ /* 0x000fe4000f8efcff */
[----:B------:R-:W-:Y:S02]  /*7810*/  UIMAD UR4, UR37, UR5, UR4 ;  /* 0x00000005250472a4 */ /* 0x000fe4000f8e0204 */
[C---:B------:R-:W-:Y:S01]  /*7820*/  IADD3 R4, R3.reuse, 0x8, RZ ;  /* 0x0000000803047810 */ /* 0x040fe20007ffe0ff */
[----:B------:R-:W-:Y:S02]  /*7830*/  ULDC UR5, c[0x0][0x288] ;  /* 0x0000a20000057ab9 */ /* 0x000fe40000000800 */
[----:B------:R-:W-:-:S02]  /*7840*/  ISETP.GE.U32.AND P0, PT, R3, UR5, PT ;  /* 0x0000000503007c0c */ /* 0x000fc4000bf06070 */
[----:B------:R-:W-:Y:S02]  /*7850*/  IADD3 R0, P2, R0, UR4, RZ ;  /* 0x0000000400007c10 */ /* 0x000fe4000ff5e0ff */
[----:B------:R-:W-:Y:S01]  /*7860*/  ISETP.GE.U32.AND P1, PT, R4, UR5, PT ;  /* 0x0000000504007c0c */ /* 0x000fe2000bf26070 */
[----:B------:R-:W-:Y:S01]  /*7870*/  ULDC.64 UR4, c[0x0][0x680] ;  /* 0x0001a00000047ab9 */ /* 0x000fe20000000a00 */
[----:B------:R-:W-:Y:S02]  /*7880*/  IADD3.X R3, RZ, RZ, RZ, P2, !PT ;  /* 0x000000ffff037210 */ /* 0x000fe400017fe4ff */
[----:B------:R-:W-:-:S04]  /*7890*/  LEA R4, P2, R0, UR4, 0x2 ;  /* 0x0000000400047c11 */ /* 0x000fc8000f8410ff */
[----:B------:R-:W-:-:S05]  /*78a0*/  LEA.HI.X R5, R0, UR5, R3, 0x2, P2 ;  /* 0x0000000500057c11 */ /* 0x000fca00090f1403 */
[----:B------:R2:W-:Y:S04]  /*78b0*/  @!P0 STG.E desc[UR8][R4.64], R11 ;  /* 0x0000000b04008986 */ /* 0x0005e8000c101908 */
[----:B------:R2:W-:Y:S02]  /*78c0*/  @!P1 STG.E desc[UR8][R4.64+0x20], R9 ;  /* 0x0000200904009986 */ /* 0x0005e4000c101908 */
.L_x_49:
[----:B------:R-:W-:Y:S05]  /*78d0*/  BSYNC B0 ;  /* 0x0000000000007941 */ /* 0x000fea0003800000 */
.L_x_48:
[----:B------:R-:W-:Y:S01]  /*78e0*/  ULDC.64 UR4, c[0x0][0x730] ;  /* 0x0001cc0000047ab9 */ /* 0x000fe20000000a00 */
[-C--:B------:R-:W-:Y:S01]  /*78f0*/  FMUL R19, R90, R8.reuse ;  /* 0x000000085a137220 */ /* 0x080fe20000400000 */
[----:B------:R-:W-:Y:S01]  /*7900*/  ISETP.NE.U32.AND P0, PT, RZ, UR4, PT ;  /* 0x00000004ff007c0c */ /* 0x000fe2000bf05070 */
[-C--:B------:R-:W-:Y:S01]  /*7910*/  FMUL R91, R91, R8.reuse ;  /* 0x000000085b5b7220 */ /* 0x080fe20000400000 */
[-C--:B------:R-:W-:Y:S01]  /*7920*/  FMUL R23, R94, R8.reuse ;  /* 0x000000085e177220 */ /* 0x080fe20000400000 */
[-C--:B------:R-:W-:Y:S01]  /*7930*/  FMUL R95, R95, R8.reuse ;  /* 0x000000085f5f7220 */ /* 0x080fe20000400000 */
[----:B------:R-:W-:Y:S01]  /*7940*/  ISETP.NE.AND.EX P0, PT, RZ, UR5, PT, P0 ;  /* 0x00000005ff007c0c */ /* 0x000fe2000bf05300 */
        /* <DEDUP_REMOVED lines=20> */
[----:B------:R-:W-:Y:S06]  /*7a90*/  @P0 BRA `(.L_x_50) ;  /* 0x0000000000200947 */ /* 0x000fec0003800000 */
[----:B------:R-:W-:Y:S02]  /*7aa0*/  ULDC.64 UR4, c[0x0][0x728] ;  /* 0x0001ca0000047ab9 */ /* 0x000fe40000000a00 */
[----:B------:R-:W-:-:S04]  /*7ab0*/  ISETP.NE.U32.AND P0, PT, RZ, UR4, PT ;  /* 0x00000004ff007c0c */ /* 0x000fc8000bf05070 */
[----:B------:R-:W-:-:S13]  /*7ac0*/  ISETP.NE.AND.EX P0, PT, RZ, UR5, PT, P0 ;  /* 0x00000005ff007c0c */ /* 0x000fda000bf05300 */
[----:B------:R-:W-:Y:S05]  /*7ad0*/  @!P0 BRA `(.L_x_51) ;  /* 0x00000000000c8947 */ /* 0x000fea0003800000 */
[----:B--2---:R-:W2:Y:S02]  /*7ae0*/  LDC.64 R4, c[0x0][0x728] ;  /* 0x0001ca00ff047b82 */ /* 0x004ea40000000a00 */
[----:B--2---:R3:W5:Y:S01]  /*7af0*/  LDG.E R4, desc[UR8][R4.64] ;  /* 0x0000000804047981 */ /* 0x004762000c1e1900 */
[----:B------:R-:W-:Y:S05]  /*7b00*/  BRA `(.L_x_50) ;  /* 0x0000000000047947 */ /* 0x000fea0003800000 */
.L_x_51:
[----:B--2---:R-:W4:Y:S02]  /*7b10*/  LDC R4, c[0x0][0x720] ;  /* 0x0001c800ff047b82 */ /* 0x004f240000000800 */
.L_x_50:
[----:B------:R-:W-:Y:S02]  /*7b20*/  MOV R0, RZ ;  /* 0x000000ff00007202 */ /* 0x000fe40000000f00 */
[----:B----45:R-:W-:Y:S02]  /*7b30*/  MOV R28, R4 ;  /* 0x00000004001c7202 */ /* 0x030fe40000000f00 */
[----:B------:R-:W-:-:S13]  /*7b40*/  LOP3.LUT P0, RZ, R0, 0x1bf, RZ, 0xc0, !PT ;  /* 0x000001bf00ff7812 */ /* 0x000fda000780c0ff */
[----:B------:R-:W-:Y:S05]  /*7b50*/  @!P0 BRA `(.L_x_52) ;  /* 0x0000000000408947 */ /* 0x000fea0003800000 */
[----:B------:R-:W-:Y:S01]  /*7b60*/  MOV R0, 0x0 ;  /* 0x0000000000007802 */ /* 0x000fe20000000f00 */
[----:B------:R-:W-:Y:S01]  /*7b70*/  ULDC.64 UR4, c[0x4][0x70] ;  /* 0x01001c0000047ab9 */ /* 0x000fe20000000a00 */
[----:B------:R-:W-:Y:S01]  /*7b80*/  ULDC.64 UR6, c[0x4][0x8] ;  /* 0x0100020000067ab9 */ /* 0x000fe20000000a00 */
[----:B--2---:R-:W-:Y:S01]  /*7b90*/  MOV R4, UR4 ;  /* 0x0000000400047c02 */ /* 0x004fe20008000f00 */
[----:B------:R2:W4:Y:S01]  /*7ba0*/  LDC.64 R14, c[0x4][R0] ;  /* 0x01000000000e7b82 */ /* 0x0005220000000a00 */
[----:B---3--:R-:W-:Y:S01]  /*7bb0*/  MOV R5, UR5 ;  /* 0x0000000500057c02 */ /* 0x008fe20008000f00 */
[----:B------:R-:W-:Y:S01]  /*7bc0*/  ULDC.64 UR4, c[0x4][0x78] ;  /* 0x01001e0000047ab9 */ /* 0x000fe20000000a00 */
[----:B-1----:R-:W-:Y:S02]  /*7bd0*/  MOV R10, UR6 ;  /* 0x00000006000a7c02 */ /* 0x002fe40008000f00 */
[----:B------:R-:W-:Y:S02]  /*7be0*/  MOV R6, UR4 ;  /* 0x0000000400067c02 */ /* 0x000fe40008000f00 */
[----:B------:R-:W-:-:S02]  /*7bf0*/  MOV R7, UR5 ;  /* 0x0000000500077c02 */ /* 0x000fc40008000f00 */
[----:B------:R-:W-:Y:S02]  /*7c00*/  MOV R11, UR7 ;  /* 0x00000007000b7c02 */ /* 0x000fe40008000f00 */
[----:B------:R-:W-:Y:S02]  /*7c10*/  MOV R8, 0x70 ;  /* 0x0000007000087802 */ /* 0x000fe40000000f00 */
[----:B------:R-:W-:Y:S02]  /*7c20*/  MOV R12, 0x1 ;  /* 0x00000001000c7802 */ /* 0x000fe40000000f00 */
[----:B--2---:R-:W-:-:S07]  /*7c30*/  MOV R13, RZ ;  /* 0x000000ff000d7202 */ /* 0x004fce0000000f00 */
[----:B------:R-:W-:-:S07]  /*7c40*/  LEPC R20, `(.L_x_52) ;  /* 0x000000001014794e */ /* 0x000fce0000000000 */
[----:B----4-:R-:W-:Y:S05]  /*7c50*/  CALL.ABS.NOINC R14 ;  /* 0x000000000e007343 */ /* 0x010fea0003c00000 */
.L_x_52:
        /* <DEDUP_REMOVED lines=9> */
[----:B------:R-:W-:Y:S02]  /*7cf0*/  MOV R6, UR6 ;  /* 0x0000000600067c02 */ /* 0x000fe40008000f00 */
[----:B------:R-:W-:Y:S02]  /*7d00*/  MOV R7, UR7 ;  /* 0x0000000700077c02 */ /* 0x000fe40008000f00 */
[----:B-1----:R-:W-:-:S02]  /*7d10*/  MOV R10, UR4 ;  /* 0x00000004000a7c02 */ /* 0x002fc40008000f00 */
[----:B------:R-:W-:Y:S02]  /*7d20*/  MOV R11, UR5 ;  /* 0x00000005000b7c02 */ /* 0x000fe40008000f00 */
[----:B------:R-:W-:Y:S02]  /*7d30*/  MOV R8, 0x70 ;  /* 0x0000007000087802 */ /* 0x000fe40000000f00 */
[----:B------:R-:W-:Y:S02]  /*7d40*/  MOV R12, 0x1 ;  /* 0x00000001000c7802 */ /* 0x000fe40000000f00 */
[----:B--2---:R-:W-:-:S07]  /*7d50*/  MOV R13, RZ ;  /* 0x000000ff000d7202 */ /* 0x004fce0000000f00 */
[----:B------:R-:W-:-:S07]  /*7d60*/  LEPC R20, `(.L_x_53) ;  /* 0x000000001014794e */ /* 0x000fce0000000000 */
[----:B----4-:R-:W-:Y:S05]  /*7d70*/  CALL.ABS.NOINC R14 ;  /* 0x000000000e007343 */ /* 0x010fea0003c00000 */
.L_x_53:
[----:B------:R-:W-:Y:S01]  /*7d80*/  ULDC.64 UR4, c[0x0][0x730] ;  /* 0x0001cc0000047ab9 */ /* 0x000fe20000000a00 */
[----:B------:R-:W-:Y:S02]  /*7d90*/  SHF.L.U32 R0, R16, 0x5, RZ ;  /* 0x0000000510007819 */ /* 0x000fe400000006ff */
[----:B------:R-:W-:Y:S02]  /*7da0*/  ISETP.NE.U32.AND P0, PT, RZ, UR4, PT ;  /* 0x00000004ff007c0c */ /* 0x000fe4000bf05070 */
[----:B--2---:R-:W-:Y:S02]  /*7db0*/  SHF.R.U32.HI R4, RZ, 0x1, R16 ;  /* 0x00000001ff047819 */ /* 0x004fe40000011610 */
[----:B------:R-:W-:Y:S02]  /*7dc0*/  ISETP.NE.AND.EX P0, PT, RZ, UR5, PT, P0 ;  /* 0x00000005ff007c0c */ /* 0x000fe4000bf05300 */
[C---:B------:R-:W-:Y:S02]  /*7dd0*/  LOP3.LUT R3, R0.reuse, 0xc0, RZ, 0xc0, !PT ;  /* 0x000000c000037812 */ /* 0x040fe400078ec0ff */
[----:B---3--:R-:W-:-:S02]  /*7de0*/  LOP3.LUT R5, R0, 0x20, RZ, 0xc0, !PT ;  /* 0x0000002000057812 */ /* 0x008fc400078ec0ff */
[----:B------:R-:W-:Y:S02]  /*7df0*/  LOP3.LUT R3, R3, 0x8, R4, 0xf8, !PT ;  /* 0x0000000803037812 */ /* 0x000fe400078ef804 */
[----:B------:R-:W-:Y:S02]  /*7e00*/  SHF.L.U32 R4, R16, 0x2, RZ ;  /* 0x0000000210047819 */ /* 0x000fe400000006ff */
[----:B------:R-:W-:Y:S02]  /*7e10*/  IADD3 R17, R17, 0x1f, RZ ;  /* 0x0000001f11117810 */ /* 0x000fe40007ffe0ff */
[----:B------:R-:W-:Y:S01]  /*7e20*/  LEA R5, R18, R5, 0x9 ;  /* 0x0000000512057211 */ /* 0x000fe200078e48ff */
[----:B------:R-:W2:Y:S01]  /*7e30*/  @P0 LDC R28, c[0x0][0x720] ;  /* 0x0001c800ff1c0b82 */ /* 0x000ea20000000800 */
[----:B------:R-:W-:Y:S02]  /*7e40*/  LOP3.LUT R3, R3, 0x18, R4, 0x78, !PT ;  /* 0x0000001803037812 */ /* 0x000fe400078e7804 */
[----:B------:R-:W-:-:S02]  /*7e50*/  LOP3.LUT R0, R0, 0x100, RZ, 0xc0, !PT ;  /* 0x0000010000007812 */ /* 0x000fc400078ec0ff */
[----:B------:R-:W-:Y:S02]  /*7e60*/  ISETP.GT.U32.AND P1, PT, R17, 0x3e, PT ;  /* 0x0000003e1100780c */ /* 0x000fe40003f24070 */
[----:B------:R-:W-:Y:S02]  /*7e70*/  IADD3 R3, R3, R5, R0 ;  /* 0x0000000503037210 */ /* 0x000fe40007ffe000 */
[----:B------:R-:W-:Y:S02]  /*7e80*/  LOP3.LUT P0, RZ, R16, 0x4, RZ, 0xc0, !PT ;  /* 0x0000000410ff7812 */ /* 0x000fe4000780c0ff */
[----:B------:R-:W-:Y:S01]  /*7e90*/  LEA R3, R3, R2, 0x1 ;  /* 0x0000000203037211 */ /* 0x000fe200078e08ff */
[-C--:B--2---:R-:W-:Y:S01]  /*7ea0*/  FMUL R5, R19, R28.reuse ;  /* 0x0000001c13057220 */ /* 0x084fe20000400000 */
[-C--:B------:R-:W-:Y:S01]  /*7eb0*/  FMUL R0, R91, R28.reuse ;  /* 0x0000001c5b007220 */ /* 0x080fe20000400000 */
[-C--:B------:R-:W-:Y:S01]  /*7ec0*/  FMUL R7, R23, R28.reuse ;  /* 0x0000001c17077220 */ /* 0x080fe20000400000 */
[-C--:B------:R-:W-:Y:S01]  /*7ed0*/  FMUL R8, R95, R28.reuse ;  /* 0x0000001c5f087220 */ /* 0x080fe20000400000 */
[-C--:B------:R-:W-:Y:S01]  /*7ee0*/  FMUL R9, R25, R28.reuse ;  /* 0x0000001c19097220 */ /* 0x080fe20000400000 */
[-C--:B-1----:R-:W-:Y:S01]  /*7ef0*/  FMUL R10, R99, R28.reuse ;  /* 0x0000001c630a7220 */ /* 0x082fe20000400000 */
        /* <DEDUP_REMOVED lines=10> */
[----:B------:R-:W-:Y:S01]  /*7fa0*/  F2FP.BF16.F32.PACK_AB R5, R0, R5 ;  /* 0x000000050005723e */ /* 0x000fe200000010ff */
[-C--:B------:R-:W-:Y:S01]  /*7fb0*/  FMUL R105, R105, R28.reuse ;  /* 0x0000001c69697220 */ /* 0x080fe20000400000 */
[----:B------:R-:W-:Y:S01]  /*7fc0*/  MOV R0, 0x10 ;  /* 0x0000001000007802 */ /* 0x000fe20000000f00 */
        /* <DEDUP_REMOVED lines=31> */
[----:B------:R-:W-:Y:S01]  /*81c0*/  FMUL R28, R43, R28 ;  /* 0x0000001c2b1c7220 */ /* 0x000fe20000400000 */
[----:B------:R-:W-:-:S02]  /*81d0*/  F2FP.BF16.F32.PACK_AB R9, R10, R9 ;  /* 0x000000090a09723e */ /* 0x000fc400000010ff */
[----:B------:R-:W-:Y:S02]  /*81e0*/  F2FP.BF16.F32.PACK_AB R4, R89, R4 ;  /* 0x000000045904723e */ /* 0x000fe400000010ff */
[----:B------:R-:W-:Y:S02]  /*81f0*/  F2FP.BF16.F32.PACK_AB R6, R93, R6 ;  /* 0x000000065d06723e */ /* 0x000fe400000010ff */
[----:B------:R-:W-:Y:S02]  /*8200*/  F2FP.BF16.F32.PACK_AB R8, R97, R96 ;  /* 0x000000606108723e */ /* 0x000fe400000010ff */
[----:B------:R-:W-:Y:S02]  /*8210*/  F2FP.BF16.F32.PACK_AB R10, R101, R100 ;  /* 0x00000064650a723e */ /* 0x000fe400000010ff */
[----:B------:R-:W-:Y:S02]  /*8220*/  F2FP.BF16.F32.PACK_AB R11, R12, R11 ;  /* 0x0000000b0c0b723e */ /* 0x000fe400000010ff */
[----:B------:R-:W-:Y:S01]  /*8230*/  SEL R0, R0, 0xfffffff0, !P0 ;  /* 0xfffffff000007807 */ /* 0x000fe20004000000 */
[----:B------:R-:W-:Y:S06]  /*8240*/  @P1 BRA `(.L_x_54) ;  /* 0x0000000000041947 */ /* 0x000fec0003800000 */
[----:B------:R-:W-:-:S04]  /*8250*/  DEPBAR.LE SB0, 0x1 ;  /* 0x000080400000791a */ /* 0x000fc80000000000 */
.L_x_54:
[----:B------:R-:W-:Y:S05]  /*8260*/  WARPSYNC.ALL ;  /* 0x0000000000007948 */ /* 0x000fea0003800000 */
[----:B------:R-:W-:Y:S01]  /*8270*/  BAR.SYNC.DEFER_BLOCKING 0x1, 0x80 ;  /* 0x0042000000007b1d */ /* 0x000fe20000010000 */
[----:B------:R-:W-:Y:S02]  /*8280*/  LEA R0, R0, R3, 0x1 ;  /* 0x0000000300007211 */ /* 0x000fe400078e08ff */
[----:B------:R-:W-:Y:S02]  /*8290*/  F2FP.BF16.F32.PACK_AB R13, R13, R14 ;  /* 0x0000000e0d0d723e */ /* 0x000fe400000010ff */
[----:B------:R-:W-:Y:S01]  /*82a0*/  F2FP.BF16.F32.PACK_AB R15, R15, R16 ;  /* 0x000000100f0f723e */ /* 0x000fe200000010ff */
[----:B------:R-:W-:Y:S01]  /*82b0*/  BSSY B0, `(.L_x_55) ;  /* 0x000001d000007945 */ /* 0x000fe20003800000 */
[----:B------:R-:W-:-:S02]  /*82c0*/  F2FP.BF16.F32.PACK_AB R17, R17, R18 ;  /* 0x000000121111723e */ /* 0x000fc400000010ff */
[----:B------:R-:W-:Y:S02]  /*82d0*/  F2FP.BF16.F32.PACK_AB R12, R105, R104 ;  /* 0x00000068690c723e */ /* 0x000fe400000010ff */
[----:B------:R-:W-:Y:S02]  /*82e0*/  F2FP.BF16.F32.PACK_AB R14, R109, R108 ;  /* 0x0000006c6d0e723e */ /* 0x000fe400000010ff */
[----:B------:R-:W-:Y:S02]  /*82f0*/  F2FP.BF16.F32.PACK_AB R16, R113, R112 ;  /* 0x000000707110723e */ /* 0x000fe400000010ff */
[----:B------:R-:W-:Y:S02]  /*8300*/  F2FP.BF16.F32.PACK_AB R18, R117, R116 ;  /* 0x000000747512723e */ /* 0x000fe400000010ff */
[----:B------:R-:W-:Y:S01]  /*8310*/  F2FP.BF16.F32.PACK_AB R19, R19, R20 ;  /* 0x000000141313723e */ /* 0x000fe200000010ff */
[----:B------:R1:W-:Y:S04]  /*8320*/  STSM.16.M88.4 [R3], R4 ;  /* 0x0000000403007844 */ /* 0x0003e80000000200 */
[----:B------:R1:W-:Y:S01]  /*8330*/  STSM.16.M88.4 [R0], R8 ;  /* 0x0000000800007844 */ /* 0x0003e20000000200 */
[----:B------:R-:W-:Y:S01]  /*8340*/  @!PT LDS RZ, [RZ] ;  /* 0x00000000fffff984 */ /* 0x000fe20000000800 */
[----:B------:R-:W-:Y:S01]  /*8350*/  @!PT LDS RZ, [RZ] ;  /* 0x00000000fffff984 */ /* 0x000fe20000000800 */
[----:B------:R-:W-:Y:S01]  /*8360*/  @!PT LDS RZ, [RZ] ;  /* 0x00000000fffff984 */ /* 0x000fe20000000800 */
[----:B------:R-:W-:Y:S01]  /*8370*/  @!PT LDS RZ, [RZ] ;  /* 0x00000000fffff984 */ /* 0x000fe20000000800 */
[----:B------:R2:W-:Y:S06]  /*8380*/  MEMBAR.ALL.CTA ;  /* 0x0000000000007992 */ /* 0x0005ec0000008000 */
[----:B--2---:R-:W2:Y:S02]  /*8390*/  FENCE.VIEW.ASYNC.S ;  /* 0x00000000000073c6 */ /* 0x004ea40000000000 */
[----:B--2---:R-:W-:Y:S06]  /*83a0*/  BAR.SYNC.DEFER_BLOCKING 0x1, 0x80 ;  /* 0x0042000000007b1d */ /* 0x004fec0000010000 */
[----:B------:R-:W-:Y:S05]  /*83b0*/  @P1 BRA `(.L_x_56) ;  /* 0x0000000000301947 */ /* 0x000fea0003800000 */
[----:B------:R-:W2:Y:S01]  /*83c0*/  S2UR UR10, SR_CTAID.X ;  /* 0x00000000000a79c3 */ /* 0x000ea20000002500 */
[----:B------:R-:W-:Y:S01]  /*83d0*/  ULDC.64 UR4, c[0x0][0x198] ;  /* 0x0000660000047ab9 */ /* 0x000fe20000000a00 */
[----:B------:R-:W-:Y:S01]  /*83e0*/  R2UR UR8, R2 ;  /* 0x00000000020872ca */ /* 0x000fe200000e0000 */
[----:B------:R-:W-:Y:S01]  /*83f0*/  UIADD3 UR4, UP0, UR4, 0x670, URZ ;  /* 0x0000067004047890 */ /* 0x000fe2000ff1e03f */
[----:B------:R-:W-:Y:S01]  /*8400*/  UMOV UR9, URZ ;  /* 0x0000003f00097c82 */ /* 0x000fe20008000000 */
[----:B------:R-:W-:Y:S02]  /*8410*/  UMOV UR11, UR36 ;  /* 0x00000024000b7c82 */ /* 0x000fe40008000000 */
[----:B------:R-:W-:Y:S01]  /*8420*/  UIADD3.X UR5, URZ, UR5, URZ, UP0, !UPT ;  /* 0x000000053f057290 */ /* 0x000fe200087fe43f */
[----:B------:R-:W-:Y:S01]  /*8430*/  UMOV UR12, UR37 ;  /* 0x00000025000c7c82 */ /* 0x000fe20008000000 */
[----:B--2---:R-:W-:-:S09]  /*8440*/  USHF.L.U32 UR10, UR10, 0x6, URZ ;  /* 0x000000060a0a7899 */ /* 0x004fd2000800063f */
[----:B------:R2:W-:Y:S01]  /*8450*/  UTMASTG.4D [UR8], [UR4] ;  /* 0x00000008040073b5 */ /* 0x0005e20008018000 */
[----:B------:R0:W-:Y:S01]  /*8460*/  UTMACMDFLUSH ;  /* 0x00000000000079b7 */ /* 0x0001e20000000000 */
[----:B--2---:R-:W-:-:S04]  /*8470*/  DEPBAR.LE SB0, 0x1 ;  /* 0x000080400000791a */ /* 0x004fc80000000000 */
.L_x_56:
[----:B------:R-:W-:Y:S05]  /*8480*/  BSYNC B0 ;  /* 0x0000000000007941 */ /* 0x000fea0003800000 */
.L_x_55:
[----:B------:R-:W-:Y:S01]  /*8490*/  BAR.SYNC.DEFER_BLOCKING 0x1, 0x80 ;  /* 0x0042000000007b1d */ /* 0x000fe20000010000 */
[----:B------:R-:W-:Y:S02]  /*84a0*/  F2FP.BF16.F32.PACK_AB R21, R21, R22 ;  /* 0x000000161515723e */ /* 0x000fe400000010ff */
[----:B------:R-:W-:Y:S02]  /*84b0*/  F2FP.BF16.F32.PACK_AB R23, R23, R24 ;  /* 0x000000181717723e */ /* 0x000fe400000010ff */
[----:B------:R-:W-:Y:S01]  /*84c0*/  F2FP.BF16.F32.PACK_AB R25, R25, R26 ;  /* 0x0000001a1919723e */ /* 0x000fe200000010ff */
[----:B------:R-:W-:Y:S01]  /*84d0*/  BSSY B0, `(.L_x_57) ;  /* 0x000001d000007945 */ /* 0x000fe20003800000 */
[----:B------:R-:W-:Y:S02]  /*84e0*/  F2FP.BF16.F32.PACK_AB R20, R121, R120 ;  /* 0x000000787914723e */ /* 0x000fe400000010ff */
[----:B------:R-:W-:Y:S02]  /*84f0*/  F2FP.BF16.F32.PACK_AB R22, R125, R124 ;  /* 0x0000007c7d16723e */ /* 0x000fe400000010ff */
[----:B------:R-:W-:-:S02]  /*8500*/  F2FP.BF16.F32.PACK_AB R24, R129, R128 ;  /* 0x000000808118723e */ /* 0x000fc400000010ff */
[----:B------:R-:W-:Y:S02]  /*8510*/  F2FP.BF16.F32.PACK_AB R26, R133, R132 ;  /* 0x00000084851a723e */ /* 0x000fe400000010ff */
[----:B------:R-:W-:Y:S01]  /*8520*/  F2FP.BF16.F32.PACK_AB R27, R27, R28 ;  /* 0x0000001c1b1b723e */ /* 0x000fe200000010ff */
[----:B------:R2:W-:Y:S04]  /*8530*/  STSM.16.M88.4 [R3+0x1000], R12 ;  /* 0x0010000c03007844 */ /* 0x0005e80000000200 */
[----:B------:R2:W-:Y:S01]  /*8540*/  STSM.16.M88.4 [R0+0x1000], R16 ;  /* 0x0010001000007844 */ /* 0x0005e20000000200 */
[----:B------:R-:W-:Y:S01]  /*8550*/  @!PT LDS RZ, [RZ] ;  /* 0x00000000fffff984 */ /* 0x000fe20000000800 */
[----:B------:R-:W-:Y:S01]  /*8560*/  @!PT LDS RZ, [RZ] ;  /* 0x00000000fffff984 */ /* 0x000fe20000000800 */
[----:B------:R-:W-:Y:S01]  /*8570*/  @!PT LDS RZ, [RZ] ;  /* 0x00000000fffff984 */ /* 0x000fe20000000800 */
[----:B------:R-:W-:Y:S01]  /*8580*/  @!PT LDS RZ, [RZ] ;  /* 0x00000000fffff984 */ /* 0x000fe20000000800 */
[----:B------:R3:W-:Y:S06]  /*8590*/  MEMBAR.ALL.CTA ;  /* 0x0000000000007992 */ /* 0x0007ec0000008000 */
[----:B---3--:R-:W3:Y:S02]  /*85a0*/  FENCE.VIEW.ASYNC.S ;  /* 0x00000000000073c6 */ /* 0x008ee40000000000 */
[----:B---3--:R-:W-:Y:S06]  /*85b0*/  BAR.SYNC.DEFER_BLOCKING 0x1, 0x80 ;  /* 0x0042000000007b1d */ /* 0x008fec0000010000 */
[----:B------:R-:W-:Y:S05]  /*85c0*/  @P1 BRA `(.L_x_58) ;  /* 0x0000000000341947 */ /* 0x000fea0003800000 */
[----:B------:R-:W3:Y:S01]  /*85d0*/  S2UR UR10, SR_CTAID.X ;  /* 0x00000000000a79c3 */ /* 0x000ee20000002500 */
[----:B------:R-:W-:Y:S01]  /*85e0*/  R2UR UR8, R2 ;  /* 0x00000000020872ca */ /* 0x000fe200000e0000 */
[----:B------:R-:W-:Y:S01]  /*85f0*/  ULDC.64 UR4, c[0x0][0x198] ;  /* 0x0000660000047ab9 */ /* 0x000fe20000000a00 */
[----:B------:R-:W-:Y:S01]  /*8600*/  UMOV UR9, 0x20 ;  /* 0x0000002000097882 */ /* 0x000fe20000000000 */
[----:B------:R-:W-:Y:S01]  /*8610*/  UIADD3 UR4, UP0, UR4, 0x670, URZ ;  /* 0x0000067004047890 */ /* 0x000fe2000ff1e03f */
[----:B------:R-:W-:Y:S01]  /*8620*/  UMOV UR11, UR36 ;  /* 0x00000024000b7c82 */ /* 0x000fe20008000000 */
[----:B------:R-:W-:Y:S02]  /*8630*/  UMOV UR12, UR37 ;  /* 0x00000025000c7c82 */ /* 0x000fe40008000000 */
[----:B------:R-:W-:-:S06]  /*8640*/  UIADD3.X UR5, URZ, UR5, URZ, UP0, !UPT ;  /* 0x000000053f057290 */ /* 0x000fcc00087fe43f */
[----:B------:R-:W-:Y:S02]  /*8650*/  UIADD3 UR8, UR8, 0x1000, URZ ;  /* 0x0000100008087890 */ /* 0x000fe4000fffe03f */
[----:B---3--:R-:W-:-:S09]  /*8660*/  USHF.L.U32 UR10, UR10, 0x6, URZ ;  /* 0x000000060a0a7899 */ /* 0x008fd2000800063f */
[----:B------:R3:W-:Y:S01]  /*8670*/  UTMASTG.4D [UR8], [UR4] ;  /* 0x00000008040073b5 */ /* 0x0007e20008018000 */
[----:B------:R0:W-:Y:S01]  /*8680*/  UTMACMDFLUSH ;  /* 0x00000000000079b7 */ /* 0x0001e20000000000 */
[----:B---3--:R-:W-:-:S04]  /*8690*/  DEPBAR.LE SB0, 0x1 ;  /* 0x000080400000791a */ /* 0x008fc80000000000 */
.L_x_58:
[----:B------:R-:W-:Y:S05]  /*86a0*/  BSYNC B0 ;  /* 0x0000000000007941 */ /* 0x000fea0003800000 */
.L_x_57:
[----:B------:R-:W-:Y:S06]  /*86b0*/  BAR.SYNC.DEFER_BLOCKING 0x1, 0x80 ;  /* 0x0042000000007b1d */ /* 0x000fec0000010000 */
[----:B------:R-:W-:Y:S01]  /*86c0*/  BSSY B0, `(.L_x_59) ;  /* 0x0000016000007945 */ /* 0x000fe20003800000 */
[----:B------:R3:W-:Y:S04]  /*86d0*/  STSM.16.M88.4 [R3], R20 ;  /* 0x0000001403007844 */ /* 0x0007e80000000200 */
[----:B------:R3:W-:Y:S01]  /*86e0*/  STSM.16.M88.4 [R0], R24 ;  /* 0x0000001800007844 */ /* 0x0007e20000000200 */
[----:B------:R-:W-:Y:S01]  /*86f0*/  @!PT LDS RZ, [RZ] ;  /* 0x00000000fffff984 */ /* 0x000fe20000000800 */
[----:B------:R-:W-:Y:S01]  /*8700*/  @!PT LDS RZ, [RZ] ;  /* 0x00000000fffff984 */ /* 0x000fe20000000800 */
[----:B------:R-:W-:Y:S01]  /*8710*/  @!PT LDS RZ, [RZ] ;  /* 0x00000000fffff984 */ /* 0x000fe20000000800 */
[----:B------:R-:W-:Y:S01]  /*8720*/  @!PT LDS RZ, [RZ] ;  /* 0x00000000fffff984 */ /* 0x000fe20000000800 */
[----:B------:R4:W-:Y:S06]  /*8730*/  MEMBAR.ALL.CTA ;  /* 0x0000000000007992 */ /* 0x0009ec0000008000 */
[----:B----4-:R-:W4:Y:S02]  /*8740*/  FENCE.VIEW.ASYNC.S ;  /* 0x00000000000073c6 */ /* 0x010f240000000000 */
[----:B----4-:R-:W-:Y:S06]  /*8750*/  BAR.SYNC.DEFER_BLOCKING 0x1, 0x80 ;  /* 0x0042000000007b1d */ /* 0x010fec0000010000 */
[----:B------:R-:W-:Y:S05]  /*8760*/  @P1 BRA `(.L_x_60) ;  /* 0x00000000002c1947 */ /* 0x000fea0003800000 */
[----:B------:R-:W4:Y:S01]  /*8770*/  S2UR UR10, SR_CTAID.X ;  /* 0x00000000000a79c3 */ /* 0x000f220000002500 */
[----:B------:R-:W-:Y:S01]  /*8780*/  ULDC.64 UR4, c[0x0][0x198] ;  /* 0x0000660000047ab9 */ /* 0x000fe20000000a00 */
[----:B------:R-:W-:Y:S01]  /*8790*/  R2UR UR8, R2 ;  /* 0x00000000020872ca */ /* 0x000fe200000e0000 */
[----:B------:R-:W-:Y:S01]  /*87a0*/  UIADD3 UR4, UP0, UR4, 0x670, URZ ;  /* 0x0000067004047890 */ /* 0x000fe2000ff1e03f */
[----:B------:R-:W-:Y:S01]  /*87b0*/  UMOV UR9, 0x40 ;  /* 0x0000004000097882 */ /* 0x000fe20000000000 */
[----:B------:R-:W-:Y:S02]  /*87c0*/  UMOV UR11, UR36 ;  /* 0x00000024000b7c82 */ /* 0x000fe40008000000 */
[----:B------:R-:W-:Y:S01]  /*87d0*/  UIADD3.X UR5, URZ, UR5, URZ, UP0, !UPT ;  /* 0x000000053f057290 */ /* 0x000fe200087fe43f */
[----:B------:R-:W-:Y:S01]  /*87e0*/  UMOV UR12, UR37 ;  /* 0x00000025000c7c82 */ /* 0x000fe20008000000 */
[----:B----4-:R-:W-:-:S09]  /*87f0*/  USHF.L.U32 UR10, UR10, 0x6, URZ ;  /* 0x000000060a0a7899 */ /* 0x010fd2000800063f */
[----:B------:R4:W-:Y:S02]  /*8800*/  UTMASTG.4D [UR8], [UR4] ;  /* 0x00000008040073b5 */ /* 0x0009e40008018000 */
[----:B----4-:R0:W-:Y:S02]  /*8810*/  UTMACMDFLUSH ;  /* 0x00000000000079b7 */ /* 0x0101e40000000000 */
.L_x_60:
[----:B------:R-:W-:Y:S05]  /*8820*/  BSYNC B0 ;  /* 0x0000000000007941 */ /* 0x000fea0003800000 */
.L_x_59:
[----:B------:R-:W-:-:S04]  /*8830*/  DEPBAR.LE SB0, 0x0 ;  /* 0x000080000000791a */ /* 0x000fc80000000000 */
[----:B------:R-:W-:Y:S05]  /*8840*/  EXIT ;  /* 0x000000000000794d */ /* 0x000fea0003800000 */
.L_x_7:
[----:B-1----:R1:W2:Y:S02]  /*8850*/  SYNCS.PHASECHK.TRANS64.TRYWAIT P2, [R3+URZ+0x1b048], R0 ;  /* 0x01b04800030075a7 */ /* 0x0022a4000804017f */
[----:B--2---:R-:W-:Y:S05]  /*8860*/  @!P2 NANOSLEEP.SYNCS 0x989680 ;  /* 0x009896800000a95d */ /* 0x004fea0003900000 */
[----:B------:R-:W2:Y:S02]  /*8870*/  @!P2 SYNCS.PHASECHK.TRANS64 P2, [R3+URZ+0x1b048], R0 ;  /* 0x01b048000300a5a7 */ /* 0x000ea4000804007f */
[----:B--2---:R-:W-:Y:S05]  /*8880*/  @!P2 BRA `(.L_x_7) ;  /* 0xfffffffc00f0a947 */ /* 0x004fea000383ffff */
[----:B------:R-:W-:Y:S05]  /*8890*/  BRA `(.L_x_61) ;  /* 0xffffff7c00887947 */ /* 0x000fea000383ffff */
.L_x_12:
[----:B-1----:R1:W2:Y:S02]  /*88a0*/  SYNCS.PHASECHK.TRANS64.TRYWAIT P1, [R3+URZ+0x1b020], R0 ;  /* 0x01b02000030075a7 */ /* 0x0022a4000802017f */
[----:B--2---:R-:W-:Y:S05]  /*88b0*/  @!P1 NANOSLEEP.SYNCS 0x989680 ;  /* 0x009896800000995d */ /* 0x004fea0003900000 */
[----:B------:R-:W2:Y:S02]  /*88c0*/  @!P1 SYNCS.PHASECHK.TRANS64 P1, [R3+URZ+0x1b020], R0 ;  /* 0x01b02000030095a7 */ /* 0x000ea4000802007f */
[----:B--2---:R-:W-:Y:S05]  /*88d0*/  @!P1 BRA `(.L_x_12) ;  /* 0xfffffffc00f09947 */ /* 0x004fea000383ffff */
[----:B------:R-:W-:Y:S05]  /*88e0*/  BRA `(.L_x_62) ;  /* 0xffffff8000547947 */ /* 0x000fea000383ffff */
.L_x_14:
[----:B-1----:R1:W2:Y:S02]  /*88f0*/  SYNCS.PHASECHK.TRANS64.TRYWAIT P1, [R0+URZ+0x1b020], R3 ;  /* 0x01b02003000075a7 */ /* 0x0022a4000802017f */
[----:B--2---:R-:W-:Y:S05]  /*8900*/  @!P1 NANOSLEEP.SYNCS 0x989680 ;  /* 0x009896800000995d */ /* 0x004fea0003900000 */
[----:B------:R-:W2:Y:S02]  /*8910*/  @!P1 SYNCS.PHASECHK.TRANS64 P1, [R0+URZ+0x1b020], R3 ;  /* 0x01b02003000095a7 */ /* 0x000ea4000802007f */
[----:B--2---:R-:W-:Y:S05]  /*8920*/  @!P1 BRA `(.L_x_14) ;  /* 0xfffffffc00f09947 */ /* 0x004fea000383ffff */
[----:B------:R-:W-:Y:S05]  /*8930*/  BRA `(.L_x_63) ;  /* 0xffffff8000e47947 */ /* 0x000fea000383ffff */
.L_x_17:
[----:B-1----:R1:W2:Y:S02]  /*8940*/  SYNCS.PHASECHK.TRANS64.TRYWAIT P1, [R2+URZ+0x1b020], R3 ;  /* 0x01b02003020075a7 */ /* 0x0022a4000802017f */
[----:B--2---:R-:W-:Y:S05]  /*8950*/  @!P1 NANOSLEEP.SYNCS 0x989680 ;  /* 0x009896800000995d */ /* 0x004fea0003900000 */
[----:B------:R-:W2:Y:S02]  /*8960*/  @!P1 SYNCS.PHASECHK.TRANS64 P1, [R2+URZ+0x1b020], R3 ;  /* 0x01b02003020095a7 */ /* 0x000ea4000802007f */
[----:B--2---:R-:W-:Y:S05]  /*8970*/  @!P1 BRA `(.L_x_17) ;  /* 0xfffffffc00f09947 */ /* 0x004fea000383ffff */
[----:B------:R-:W-:Y:S05]  /*8980*/  BRA `(.L_x_64) ;  /* 0xffffff8400907947 */ /* 0x000fea000383ffff */
.L_x_19:
[----:B-1----:R1:W2:Y:S02]  /*8990*/  SYNCS.PHASECHK.TRANS64.TRYWAIT P1, [R3+URZ+0x1b020], R0 ;  /* 0x01b02000030075a7 */ /* 0x0022a4000802017f */
[----:B--2---:R-:W-:Y:S05]  /*89a0*/  @!P1 NANOSLEEP.SYNCS 0x989680 ;  /* 0x009896800000995d */ /* 0x004fea0003900000 */
[----:B------:R-:W2:Y:S02]  /*89b0*/  @!P1 SYNCS.PHASECHK.TRANS64 P1, [R3+URZ+0x1b020], R0 ;  /* 0x01b02000030095a7 */ /* 0x000ea4000802007f */
[----:B--2---:R-:W-:Y:S05]  /*89c0*/  @!P1 BRA `(.L_x_19) ;  /* 0xfffffffc00f09947 */ /* 0x004fea000383ffff */
[----:B------:R-:W-:Y:S05]  /*89d0*/  BRA `(.L_x_65) ;  /* 0xffffff8800387947 */ /* 0x000fea000383ffff */
.L_x_21:
[----:B-1----:R1:W2:Y:S02]  /*89e0*/  SYNCS.PHASECHK.TRANS64.TRYWAIT P1, [R2+URZ+0x1b040], R23 ;  /* 0x01b04017020075a7 */ /* 0x0022a4000802017f */
[----:B--2---:R-:W-:Y:S05]  /*89f0*/  @!P1 NANOSLEEP.SYNCS 0x989680 ;  /* 0x009896800000995d */ /* 0x004fea0003900000 */
[----:B------:R-:W2:Y:S02]  /*8a00*/  @!P1 SYNCS.PHASECHK.TRANS64 P1, [R2+URZ+0x1b040], R23 ;  /* 0x01b04017020095a7 */ /* 0x000ea4000802007f */
[----:B--2---:R-:W-:Y:S05]  /*8a10*/  @!P1 BRA `(.L_x_21) ;  /* 0xfffffffc00f09947 */ /* 0x004fea000383ffff */
[----:B------:R-:W-:Y:S05]  /*8a20*/  BRA `(.L_x_66) ;  /* 0xffffff8800e87947 */ /* 0x000fea000383ffff */
.L_x_22:
[----:B--2---:R2:W3:Y:S02]  /*8a30*/  SYNCS.PHASECHK.TRANS64.TRYWAIT P1, [R2+URZ+0x1b000], R23 ;  /* 0x01b00017020075a7 */ /* 0x0044e4000802017f */
[----:B---3--:R-:W-:Y:S05]  /*8a40*/  @!P1 NANOSLEEP.SYNCS 0x989680 ;  /* 0x009896800000995d */ /* 0x008fea0003900000 */
[----:B------:R-:W3:Y:S02]  /*8a50*/  @!P1 SYNCS.PHASECHK.TRANS64 P1, [R2+URZ+0x1b000], R23 ;  /* 0x01b00017020095a7 */ /* 0x000ee4000802007f */
[----:B---3--:R-:W-:Y:S05]  /*8a60*/  @!P1 BRA `(.L_x_22) ;  /* 0xfffffffc00f09947 */ /* 0x008fea000383ffff */
[----:B------:R-:W-:Y:S05]  /*8a70*/  BRA `(.L_x_67) ;  /* 0xffffff8800e07947 */ /* 0x000fea000383ffff */
.L_x_23:
[----:B---3--:R3:W4:Y:S02]  /*8a80*/  SYNCS.PHASECHK.TRANS64.TRYWAIT P6, [R2+URZ+0x1b008], R23 ;  /* 0x01b00817020075a7 */ /* 0x00872400080c017f */
[----:B----4-:R-:W-:Y:S05]  /*8a90*/  @!P6 NANOSLEEP.SYNCS 0x989680 ;  /* 0x009896800000e95d */ /* 0x010fea0003900000 */
[----:B------:R-:W4:Y:S02]  /*8aa0*/  @!P6 SYNCS.PHASECHK.TRANS64 P6, [R2+URZ+0x1b008], R23 ;  /* 0x01b008170200e5a7 */ /* 0x000f2400080c007f */
[----:B----4-:R-:W-:Y:S05]  /*8ab0*/  @!P6 BRA `(.L_x_23) ;  /* 0xfffffffc00f0e947 */ /* 0x010fea000383ffff */
[----:B------:R-:W-:Y:S05]  /*8ac0*/  BRA `(.L_x_68) ;  /* 0xffffff9c00487947 */ /* 0x000fea000383ffff */
.L_x_25:
[----:B-1----:R1:W2:Y:S02]  /*8ad0*/  SYNCS.PHASECHK.TRANS64.TRYWAIT P1, [R3+URZ+0x1b000], R0 ;  /* 0x01b00000030075a7 */ /* 0x0022a4000802017f */
[----:B--2---:R-:W-:Y:S05]  /*8ae0*/  @!P1 NANOSLEEP.SYNCS 0x989680 ;  /* 0x009896800000995d */ /* 0x004fea0003900000 */
[----:B------:R-:W2:Y:S02]  /*8af0*/  @!P1 SYNCS.PHASECHK.TRANS64 P1, [R3+URZ+0x1b000], R0 ;  /* 0x01b00000030095a7 */ /* 0x000ea4000802007f */
[----:B--2---:R-:W-:Y:S05]  /*8b00*/  @!P1 BRA `(.L_x_25) ;  /* 0xfffffffc00f09947 */ /* 0x004fea000383ffff */
[----:B------:R-:W-:Y:S05]  /*8b10*/  BRA `(.L_x_69) ;  /* 0xffffffb4002c7947 */ /* 0x000fea000383ffff */
.L_x_28:
[----:B-1----:R1:W2:Y:S02]  /*8b20*/  SYNCS.PHASECHK.TRANS64.TRYWAIT P2, [R0+URZ+0x1b020], R3 ;  /* 0x01b02003000075a7 */ /* 0x0022a4000804017f */
[----:B--2---:R-:W-:Y:S05]  /*8b30*/  @!P2 NANOSLEEP.SYNCS 0x989680 ;  /* 0x009896800000a95d */ /* 0x004fea0003900000 */
[----:B------:R-:W2:Y:S02]  /*8b40*/  @!P2 SYNCS.PHASECHK.TRANS64 P2, [R0+URZ+0x1b020], R3 ;  /* 0x01b020030000a5a7 */ /* 0x000ea4000804007f */
[----:B--2---:R-:W-:Y:S05]  /*8b50*/  @!P2 BRA `(.L_x_28) ;  /* 0xfffffffc00f0a947 */ /* 0x004fea000383ffff */
[----:B------:R-:W-:Y:S05]  /*8b60*/  BRA `(.L_x_70) ;  /* 0xffffffb400ec7947 */ /* 0x000fea000383ffff */
.L_x_31:
[----:B----4-:R4:W1:Y:S02]  /*8b70*/  SYNCS.PHASECHK.TRANS64.TRYWAIT P6, [R142+URZ+0x1b000], R137 ;  /* 0x01b000898e0075a7 */ /* 0x01086400080c017f */
[----:B-1----:R-:W-:Y:S05]  /*8b80*/  @!P6 NANOSLEEP.SYNCS 0x989680 ;  /* 0x009896800000e95d */ /* 0x002fea0003900000 */
[----:B------:R-:W1:Y:S02]  /*8b90*/  @!P6 SYNCS.PHASECHK.TRANS64 P6, [R142+URZ+0x1b000], R137 ;  /* 0x01b000898e00e5a7 */ /* 0x000e6400080c007f */
[----:B-1----:R-:W-:Y:S05]  /*8ba0*/  @!P6 BRA `(.L_x_31) ;  /* 0xfffffffc00f0e947 */ /* 0x002fea000383ffff */
[----:B------:R-:W-:Y:S05]  /*8bb0*/  BRA `(.L_x_71) ;  /* 0xffffffc000247947 */ /* 0x000fea000383ffff */
.L_x_35:
[----:B--2---:R2:W3:Y:S02]  /*8bc0*/  SYNCS.PHASECHK.TRANS64.TRYWAIT P1, [R4+URZ+0x1b020], R11 ;  /* 0x01b0200b040075a7 */ /* 0x0044e4000802017f */
[----:B---3--:R-:W-:Y:S05]  /*8bd0*/  @!P1 NANOSLEEP.SYNCS 0x989680 ;  /* 0x009896800000995d */ /* 0x008fea0003900000 */
[----:B------:R-:W3:Y:S02]  /*8be0*/  @!P1 SYNCS.PHASECHK.TRANS64 P1, [R4+URZ+0x1b020], R11 ;  /* 0x01b0200b040095a7 */ /* 0x000ee4000802007f */
[----:B---3--:R-:W-:Y:S05]  /*8bf0*/  @!P1 BRA `(.L_x_35) ;  /* 0xfffffffc00f09947 */ /* 0x008fea000383ffff */
[----:B------:R-:W-:Y:S05]  /*8c00*/  BRA `(.L_x_72) ;  /* 0xffffffe0006c7947 */ /* 0x000fea000383ffff */
        .weak           $__internal_0_$__cuda_sm20_rcp_rn_f32_slowpath
        .type           $__internal_0_$__cuda_sm20_rcp_rn_f32_slowpath,@function
        .size           $__internal_0_$__cuda_sm20_rcp_rn_f32_slowpath,(.L_x_78 - $__internal_0_$__cuda_sm20_rcp_rn_f32_slowpath)
$__internal_0_$__cuda_sm20_rcp_rn_f32_slowpath:
[----:B------:R-:W-:Y:S01]  /*8c10*/  SHF.L.U32 R4, R5, 0x1, RZ ;  /* 0x0000000105047819 */ /* 0x000fe200000006ff */
[----:B------:R-:W-:Y:S03]  /*8c20*/  BSSY B2, `(.L_x_73) ;  /* 0x0000030000027945 */ /* 0x000fe60003800000 */
[----:B------:R-:W-:-:S04]  /*8c30*/  SHF.R.U32.HI R18, RZ, 0x18, R4 ;  /* 0x00000018ff127819 */ /* 0x000fc80000011604 */
[----:B------:R-:W-:-:S13]  /*8c40*/  ISETP.NE.U32.AND P0, PT, R18, RZ, PT ;  /* 0x000000ff1200720c */ /* 0x000fda0003f05070 */
[----:B------:R-:W-:Y:S05]  /*8c50*/  @P0 BRA `(.L_x_74) ;  /* 0x0000000000280947 */ /* 0x000fea0003800000 */
[----:B------:R-:W-:-:S04]  /*8c60*/  SHF.L.U32 R4, R5, 0x1, RZ ;  /* 0x0000000105047819 */ /* 0x000fc800000006ff */
[----:B------:R-:W-:-:S13]  /*8c70*/  ISETP.NE.AND P0, PT, R4, RZ, PT ;  /* 0x000000ff0400720c */ /* 0x000fda0003f05270 */
[----:B------:R-:W-:Y:S01]  /*8c80*/  @P0 FFMA R12, R5, 1.84467440737095516160e+19, RZ ;  /* 0x5f800000050c0823 */ /* 0x000fe200000000ff */
[----:B------:R-:W-:Y:S08]  /*8c90*/  @!P0 MUFU.RCP R10, R5 ;  /* 0x00000005000a8308 */ /* 0x000ff00000001000 */
[----:B------:R-:W1:Y:S02]  /*8ca0*/  @P0 MUFU.RCP R13, R12 ;  /* 0x0000000c000d0308 */ /* 0x000e640000001000 */
[----:B-1----:R-:W-:-:S04]  /*8cb0*/  @P0 FFMA R4, R12, R13, -1 ;  /* 0xbf8000000c040423 */ /* 0x002fc8000000000d */
[----:B------:R-:W-:-:S04]  /*8cc0*/  @P0 FADD.FTZ R4, -R4, -RZ ;  /* 0x800000ff04040221 */ /* 0x000fc80000010100 */
[----:B------:R-:W-:-:S04]  /*8cd0*/  @P0 FFMA R4, R13, R4, R13 ;  /* 0x000000040d040223 */ /* 0x000fc8000000000d */
[----:B------:R-:W-:Y:S01]  /*8ce0*/  @P0 FFMA R10, R4, 1.84467440737095516160e+19, RZ ;  /* 0x5f800000040a0823 */ /* 0x000fe200000000ff */
[----:B------:R-:W-:Y:S06]  /*8cf0*/  BRA `(.L_x_75) ;  /* 0x0000000000887947 */ /* 0x000fec0003800000 */
.L_x_74:
[----:B------:R-:W-:-:S04]  /*8d00*/  IADD3 R22, R18, -0xfd, RZ ;  /* 0xffffff0312167810 */ /* 0x000fc80007ffe0ff */
[----:B------:R-:W-:-:S13]  /*8d10*/  ISETP.GT.U32.AND P0, PT, R22, 0x1, PT ;  /* 0x000000011600780c */ /* 0x000fda0003f04070 */
[----:B------:R-:W-:Y:S05]  /*8d20*/  @P0 BRA `(.L_x_76) ;  /* 0x0000000000780947 */ /* 0x000fea0003800000 */
[----:B------:R-:W-:Y:S02]  /*8d30*/  LOP3.LUT R4, R5, 0x7fffff, RZ, 0xc0, !PT ;  /* 0x007fffff05047812 */ /* 0x000fe400078ec0ff */
[----:B------:R-:W-:Y:S02]  /*8d40*/  MOV R15, 0x3 ;  /* 0x00000003000f7802 */ /* 0x000fe40000000f00 */
[----:B------:R-:W-:Y:S02]  /*8d50*/  LOP3.LUT R4, R4, 0x3f800000, RZ, 0xfc, !PT ;  /* 0x3f80000004047812 */ /* 0x000fe400078efcff */
[----:B------:R-:W-:Y:S02]  /*8d60*/  SHF.L.U32 R15, R15, R22, RZ ;  /* 0x000000160f0f7219 */ /* 0x000fe400000006ff */
[----:B------:R-:W1:Y:S02]  /*8d70*/  MUFU.RCP R13, R4 ;  /* 0x00000004000d7308 */ /* 0x000e640000001000 */
[----:B-1----:R-:W-:-:S04]  /*8d80*/  FFMA R10, R4, R13, -1 ;  /* 0xbf800000040a7423 */ /* 0x002fc8000000000d */
[----:B------:R-:W-:-:S04]  /*8d90*/  FADD.FTZ R10, -R10, -RZ ;  /* 0x800000ff0a0a7221 */ /* 0x000fc80000010100 */
[CCC-:B------:R-:W-:Y:S01]  /*8da0*/  FFMA.RM R12, R13.reuse, R10.reuse, R13.reuse ;  /* 0x0000000a0d0c7223 */ /* 0x1c0fe2000000400d */
[----:B------:R-:W-:-:S04]  /*8db0*/  FFMA.RP R13, R13, R10, R13 ;  /* 0x0000000a0d0d7223 */ /* 0x000fc8000000800d */
[C---:B------:R-:W-:Y:S02]  /*8dc0*/  LOP3.LUT R10, R12.reuse, 0x7fffff, RZ, 0xc0, !PT ;  /* 0x007fffff0c0a7812 */ /* 0x040fe400078ec0ff */
[----:B------:R-:W-:Y:S02]  /*8dd0*/  FSETP.NEU.FTZ.AND P0, PT, R12, R13, PT ;  /* 0x0000000d0c00720b */ /* 0x000fe40003f1d000 */
[----:B------:R-:W-:Y:S02]  /*8de0*/  LOP3.LUT R10, R10, 0x800000, RZ, 0xfc, !PT ;  /* 0x008000000a0a7812 */ /* 0x000fe400078efcff */
[----:B------:R-:W-:Y:S02]  /*8df0*/  SEL R12, RZ, 0xffffffff, !P0 ;  /* 0xffffffffff0c7807 */ /* 0x000fe40004000000 */
[----:B------:R-:W-:Y:S02]  /*8e00*/  LOP3.LUT R15, R15, R10, RZ, 0xc0, !PT ;  /* 0x0000000a0f0f7212 */ /* 0x000fe400078ec0ff */
[----:B------:R-:W-:-:S02]  /*8e10*/  IADD3 R13, -R12, RZ, RZ ;  /* 0x000000ff0c0d7210 */ /* 0x000fc40007ffe1ff */
[-C--:B------:R-:W-:Y:S02]  /*8e20*/  SHF.R.U32.HI R15, RZ, R22.reuse, R15 ;  /* 0x00000016ff0f7219 */ /* 0x080fe4000001160f */
[----:B------:R-:W-:Y:S02]  /*8e30*/  LOP3.LUT P1, RZ, R13, R22, R10, 0xf8, !PT ;  /* 0x000000160dff7212 */ /* 0x000fe4000782f80a */
[C---:B------:R-:W-:Y:S02]  /*8e40*/  LOP3.LUT P0, RZ, R15.reuse, 0x1, RZ, 0xc0, !PT ;  /* 0x000000010fff7812 */ /* 0x040fe4000780c0ff */
[----:B------:R-:W-:Y:S02]  /*8e50*/  LOP3.LUT P2, RZ, R15, 0x2, RZ, 0xc0, !PT ;  /* 0x000000020fff7812 */ /* 0x000fe4000784c0ff */
[----:B------:R-:W-:Y:S02]  /*8e60*/  IADD3 R13, R18, -0xfc, RZ ;  /* 0xffffff04120d7810 */ /* 0x000fe40007ffe0ff */
[----:B------:R-:W-:-:S02]  /*8e70*/  PLOP3.LUT P0, PT, P0, P1, P2, 0xe0, 0x0 ;  /* 0x000000000000781c */ /* 0x000fc40000703c20 */
[----:B------:R-:W-:Y:S02]  /*8e80*/  LOP3.LUT P1, RZ, R5, 0x7fffff, RZ, 0xc0, !PT ;  /* 0x007fffff05ff7812 */ /* 0x000fe4000782c0ff */
[----:B------:R-:W-:Y:S02]  /*8e90*/  SEL R4, RZ, 0x1, !P0 ;  /* 0x00000001ff047807 */ /* 0x000fe40004000000 */
[----:B------:R-:W-:Y:S02]  /*8ea0*/  SHF.R.U32.HI R10, RZ, R13, R10 ;  /* 0x0000000dff0a7219 */ /* 0x000fe4000001160a */
[----:B------:R-:W-:-:S04]  /*8eb0*/  IADD3 R4, -R4, RZ, RZ ;  /* 0x000000ff04047210 */ /* 0x000fc80007ffe1ff */
[----:B------:R-:W-:-:S13]  /*8ec0*/  ISETP.GE.AND P0, PT, R4, RZ, PT ;  /* 0x000000ff0400720c */ /* 0x000fda0003f06270 */
[----:B------:R-:W-:-:S04]  /*8ed0*/  @!P0 IADD3 R10, R10, 0x1, RZ ;  /* 0x000000010a0a8810 */ /* 0x000fc80007ffe0ff */
[----:B------:R-:W-:-:S04]  /*8ee0*/  @!P1 SHF.L.U32 R10, R10, 0x1, RZ ;  /* 0x000000010a0a9819 */ /* 0x000fc800000006ff */
[----:B------:R-:W-:Y:S01]  /*8ef0*/  LOP3.LUT R10, R10, 0x80000000, R5, 0xf8, !PT ;  /* 0x800000000a0a7812 */ /* 0x000fe200078ef805 */
[----:B------:R-:W-:Y:S06]  /*8f00*/  BRA `(.L_x_75) ;  /* 0x0000000000047947 */ /* 0x000fec0003800000 */
.L_x_76:
[----:B------:R1:W2:Y:S02]  /*8f10*/  MUFU.RCP R10, R5 ;  /* 0x00000005000a7308 */ /* 0x0002a40000001000 */
.L_x_75:
[----:B------:R-:W-:Y:S05]  /*8f20*/  BSYNC B2 ;  /* 0x0000000000027941 */ /* 0x000fea0003800000 */
.L_x_73:
[----:B------:R-:W-:Y:S02]  /*8f30*/  MOV R4, R14 ;  /* 0x0000000e00047202 */ /* 0x000fe40000000f00 */
[----:B-1----:R-:W-:-:S04]  /*8f40*/  MOV R5, 0x0 ;  /* 0x0000000000057802 */ /* 0x002fc80000000f00 */
[----:B--2---:R-:W-:Y:S05]  /*8f50*/  RET.REL.NODEC R4 `(_ZN7cutlass13device_kernelINS_4fmha6kernel13FmhaKernelTmaINS1_10collective15FmhaMainloopTmaINS_10bfloat16_tEfN4cute5tupleIJNS7_1CILi64EEENS9_ILi128EEENS9_ILi96EEEEEENS4_13DefaultFusionEJEEENS4_15FmhaFwdEpilogueIS6_fNS8_IJSA_SC_SB_EEEEEJEEEEEvNT_6ParamsE) ;  /* 0xffffff7004287950 */ /* 0x004fea0003c3ffff */
.L_x_77:
[----:B------:R-:W-:-:S00]  /*8f60*/  BRA `(.L_x_77) ;  /* 0xfffffffc00fc7947 */ /* 0x000fc0000383ffff */
[----:B------:R-:W-:-:S00]  /*8f70*/  NOP ;  /* 0x0000000000007918 */ /* 0x000fc00000000000 */
        /* <DEDUP_REMOVED lines=8> */
.L_x_78:


//--------------------- .nv.global.init           --------------------------
	.section	.nv.global.init,"aw",@progbits
.nv.global.init:
	.type		$str$23,@object
	.size		$str$23,($str$24 - $str$23)
$str$23:
        /*0000*/ 	.byte	0x28, 0x61, 0x64, 0x64, 0x72, 0x65, 0x73, 0x73, 0x20, 0x26, 0x20, 0x6d, 0x61, 0x73, 0x6b, 0x29
        /*0010*/ 	.byte	0x20, 0x3d, 0x3d, 0x20, 0x30, 0x00
	.type		$str$24,@object
	.size		$str$24,(__unnamed_1 - $str$24)
$str$24:
        /*0016*/ 	.byte	0x2f, 0x74, 0x6d, 0x70, 0x2f, 0x63, 0x75, 0x74, 0x6c, 0x61, 0x73, 0x73, 0x5f, 0x73, 0x77, 0x65
        /*0026*/ 	.byte	0x65, 0x70, 0x5f, 0x73, 0x72, 0x63, 0x2f, 0x69, 0x6e, 0x63, 0x6c, 0x75, 0x64, 0x65, 0x2f, 0x63
        /*0036*/ 	.byte	0x75, 0x74, 0x65, 0x2f, 0x70, 0x6f, 0x69, 0x6e, 0x74, 0x65, 0x72, 0x5f, 0x66, 0x6c, 0x61, 0x67
        /*0046*/ 	.byte	0x67, 0x65, 0x64, 0x2e, 0x68, 0x70, 0x70, 0x00
	.type		__unnamed_1,@object
	.size		__unnamed_1,(__unnamed_2 - __unnamed_1)
__unnamed_1:
        /*004e*/ 	.byte	0x61, 0x75, 0x74, 0x6f, 0x20, 0x63, 0x75, 0x74, 0x65, 0x3a, 0x3a, 0x61, 0x73, 0x5f, 0x70, 0x6f
        /* <DEDUP_REMOVED lines=27> */
        /*020e*/ 	.byte	0x32, 0x30, 0x34, 0x38, 0x3e, 0x3e, 0x3e, 0x3e, 0x3e, 0x5d, 0x00
	.type		__unnamed_2,@object
	.size		__unnamed_2,(.L_1 - __unnamed_2)
__unnamed_2:
        /* <DEDUP_REMOVED lines=29> */
.L_1:


//--------------------- .nv.shared._ZN7cutlass13device_kernelINS_4fmha6kernel13FmhaKernelTmaINS1_10collective15FmhaMainloopTmaINS_10bfloat16_tEfN4cute5tupleIJNS7_1CILi64EEENS9_ILi128EEENS9_ILi96EEEEEENS4_13DefaultFusionEJEEENS4_15FmhaFwdEpilogueIS6_fNS8_IJSA_SC_SB_EEEEEJEEEEEvNT_6ParamsE --------------------------
	.section	.nv.shared._ZN7cutlass13device_kernelINS_4fmha6kernel13FmhaKernelTmaINS1_10collective15FmhaMainloopTmaINS_10bfloat16_tEfN4cute5tupleIJNS7_1CILi64EEENS9_ILi128EEENS9_ILi96EEEEEENS4_13DefaultFusionEJEEENS4_15FmhaFwdEpilogueIS6_fNS8_IJSA_SC_SB_EEEEEJEEEEEvNT_6ParamsE,"aw",@nobits
	.sectionflags	@""
	.align	16
	.zero		1024


//--------------------- .nv.shared.reserved.0     --------------------------
	.section	.nv.shared.reserved.0,"aw",@nobits
	.weak		__nv_reservedSMEM_offset_0_alias
	.size		__nv_reservedSMEM_offset_0_alias, 0, 0
	.other		__nv_reservedSMEM_offset_0_alias,@"STO_CUDA_RESERVED_SHARED STV_DEFAULT"
__nv_reservedSMEM_offset_0_alias:
	.zero		0


//--------------------- .nv.global                --------------------------
	.section	.nv.global,"aw",@nobits
.nv.global:
	.type		_ZN39_INTERNAL_337eb521_4_k_cu_a67a9b8c_27924cute1_E,@object
	.size		_ZN39_INTERNAL_337eb521_4_k_cu_a67a9b8c_27924cute1_E,(_ZN39_INTERNAL_337eb521_4_k_cu_a67a9b8c_27924cuda3std3__45__cpo6cbeginE - _ZN39_INTERNAL_337eb521_4_k_cu_a67a9b8c_27924cute1_E)
_ZN39_INTERNAL_337eb521_4_k_cu_a67a9b8c_27924cute1_E:
	.zero		1
	.type		_ZN39_INTERNAL_337eb521_4_k_cu_a67a9b8c_27924cuda3std3__45__cpo6cbeginE,@object
	.size		_ZN39_INTERNAL_337eb521_4_k_cu_a67a9b8c_27924cuda3std3__45__cpo6cbeginE,(_ZN39_INTERNAL_337eb521_4_k_cu_a67a9b8c_27924cuda3std3__48in_placeE - _ZN39_INTERNAL_337eb521_4_k_cu_a67a9b8c_27924cuda3std3__45__cpo6cbeginE)
_ZN39_INTERNAL_337eb521_4_k_cu_a67a9b8c_27924cuda3std3__45__cpo6cbeginE:
	.zero		1
	.type		_ZN39_INTERNAL_337eb521_4_k_cu_a67a9b8c_27924cuda3std3__48in_placeE,@object
	.size		_ZN39_INTERNAL_337eb521_4_k_cu_a67a9b8c_27924cuda3std3__48in_placeE,(_ZN39_INTERNAL_337eb521_4_k_cu_a67a9b8c_27924cuda3std6ranges3__45__cpo9iter_moveE - _ZN39_INTERNAL_337eb521_4_k_cu_a67a9b8c_27924cuda3std3__48in_placeE)
_ZN39_INTERNAL_337eb521_4_k_cu_a67a9b8c_27924cuda3std3__48in_placeE:
	.zero		1
	.type		_ZN39_INTERNAL_337eb521_4_k_cu_a67a9b8c_27924cuda3std6ranges3__45__cpo9iter_moveE,@object
	.size		_ZN39_INTERNAL_337eb521_4_k_cu_a67a9b8c_27924cuda3std6ranges3__45__cpo9iter_moveE,(_ZN39_INTERNAL_337eb521_4_k_cu_a67a9b8c_27924cuda3std3__45__cpo5beginE - _ZN39_INTERNAL_337eb521_4_k_cu_a67a9b8c_27924cuda3std6ranges3__45__cpo9iter_moveE)
_ZN39_INTERNAL_337eb521_4_k_cu_a67a9b8c_27924cuda3std6ranges3__45__cpo9iter_moveE:
	.zero		1
	.type		_ZN39_INTERNAL_337eb521_4_k_cu_a67a9b8c_27924cuda3std3__45__cpo5beginE,@object
	.size		_ZN39_INTERNAL_337eb521_4_k_cu_a67a9b8c_27924cuda3std3__45__cpo5beginE,(_ZN39_INTERNAL_337eb521_4_k_cu_a67a9b8c_27924cuda3std3__441_GLOBAL__N__337eb521_4_k_cu_a67a9b8c_27926ignoreE - _ZN39_INTERNAL_337eb521_4_k_cu_a67a9b8c_27924cuda3std3__45__cpo5beginE)
_ZN39_INTERNAL_337eb521_4_k_cu_a67a9b8c_27924cuda3std3__45__cpo5beginE:
	.zero		1
	.type		_ZN39_INTERNAL_337eb521_4_k_cu_a67a9b8c_27924cuda3std3__441_GLOBAL__N__337eb521_4_k_cu_a67a9b8c_27926ignoreE,@object
	.size		_ZN39_INTERNAL_337eb521_4_k_cu_a67a9b8c_27924cuda3std3__441_GLOBAL__N__337eb521_4_k_cu_a67a9b8c_27926ignoreE,(_ZN39_INTERNAL_337eb521_4_k_cu_a67a9b8c_27924cute7productE - _ZN39_INTERNAL_337eb521_4_k_cu_a67a9b8c_27924cuda3std3__441_GLOBAL__N__337eb521_4_k_cu_a67a9b8c_27926ignoreE)
_ZN39_INTERNAL_337eb521_4_k_cu_a67a9b8c_27924cuda3std3__441_GLOBAL__N__337eb521_4_k_cu_a67a9b8c_27926ignoreE:
	.zero		1
	.type		_ZN39_INTERNAL_337eb521_4_k_cu_a67a9b8c_27924cute7productE,@object
	.size		_ZN39_INTERNAL_337eb521_4_k_cu_a67a9b8c_27924cute7productE,(_ZN39_INTERNAL_337eb521_4_k_cu_a67a9b8c_27924cuda3std3__45__cpo3endE - _ZN39_INTERNAL_337eb521_4_k_cu_a67a9b8c_27924cute7productE)
_ZN39_INTERNAL_337eb521_4_k_cu_a67a9b8c_27924cute7productE:
	.zero		1
	.type		_ZN39_INTERNAL_337eb521_4_k_cu_a67a9b8c_27924cuda3std3__45__cpo3endE,@object
	.size		_ZN39_INTERNAL_337eb521_4_k_cu_a67a9b8c_27924cuda3std3__45__cpo3endE,(_ZN39_INTERNAL_337eb521_4_k_cu_a67a9b8c_27924cuda3std3__419piecewise_constructE - _ZN39_INTERNAL_337eb521_4_k_cu_a67a9b8c_27924cuda3std3__45__cpo3endE)
_ZN39_INTERNAL_337eb521_4_k_cu_a67a9b8c_27924cuda3std3__45__cpo3endE:
	.zero		1
	.type		_ZN39_INTERNAL_337eb521_4_k_cu_a67a9b8c_27924cuda3std3__419piecewise_constructE,@object
	.size		_ZN39_INTERNAL_337eb521_4_k_cu_a67a9b8c_27924cuda3std3__419piecewise_constructE,(_ZN39_INTERNAL_337eb521_4_k_cu_a67a9b8c_27924cuda3std3__45__cpo4cendE - _ZN39_INTERNAL_337eb521_4_k_cu_a67a9b8c_27924cuda3std3__419piecewise_constructE)
_ZN39_INTERNAL_337eb521_4_k_cu_a67a9b8c_27924cuda3std3__419piecewise_constructE:
	.zero		1
	.type		_ZN39_INTERNAL_337eb521_4_k_cu_a67a9b8c_27924cuda3std3__45__cpo4cendE,@object
	.size		_ZN39_INTERNAL_337eb521_4_k_cu_a67a9b8c_27924cuda3std3__45__cpo4cendE,(_ZN39_INTERNAL_337eb521_4_k_cu_a67a9b8c_27924cuda3std6ranges3__45__cpo4swapE - _ZN39_INTERNAL_337eb521_4_k_cu_a67a9b8c_27924cuda3std3__45__cpo4cendE)
_ZN39_INTERNAL_337eb521_4_k_cu_a67a9b8c_27924cuda3std3__45__cpo4cendE:
	.zero		1
	.type		_ZN39_INTERNAL_337eb521_4_k_cu_a67a9b8c_27924cuda3std6ranges3__45__cpo4swapE,@object
	.size		_ZN39_INTERNAL_337eb521_4_k_cu_a67a9b8c_27924cuda3std6ranges3__45__cpo4swapE,(.L_9 - _ZN39_INTERNAL_337eb521_4_k_cu_a67a9b8c_27924cuda3std6ranges3__45__cpo4swapE)
_ZN39_INTERNAL_337eb521_4_k_cu_a67a9b8c_27924cuda3std6ranges3__45__cpo4swapE:
	.zero		1
.L_9:


//--------------------- .nv.constant0._ZN7cutlass13device_kernelINS_4fmha6kernel13FmhaKernelTmaINS1_10collective15FmhaMainloopTmaINS_10bfloat16_tEfN4cute5tupleIJNS7_1CILi64EEENS9_ILi128EEENS9_ILi96EEEEEENS4_13DefaultFusionEJEEENS4_15FmhaFwdEpilogueIS6_fNS8_IJSA_SC_SB_EEEEEJEEEEEvNT_6ParamsE --------------------------
	.section	.nv.constant0._ZN7cutlass13device_kernelINS_4fmha6kernel13FmhaKernelTmaINS1_10collective15FmhaMainloopTmaINS_10bfloat16_tEfN4cute5tupleIJNS7_1CILi64EEENS9_ILi128EEENS9_ILi96EEEEEENS4_13DefaultFusionEJEEENS4_15FmhaFwdEpilogueIS6_fNS8_IJSA_SC_SB_EEEEEJEEEEEvNT_6ParamsE,"a",@progbits
	.sectionflags	@""
	.align	4
.nv.constant0._ZN7cutlass13device_kernelINS_4fmha6kernel13FmhaKernelTmaINS1_10collective15FmhaMainloopTmaINS_10bfloat16_tEfN4cute5tupleIJNS7_1CILi64EEENS9_ILi128EEENS9_ILi96EEEEEENS4_13DefaultFusionEJEEENS4_15FmhaFwdEpilogueIS6_fNS8_IJSA_SC_SB_EEEEEJEEEEEvNT_6ParamsE:
	.zero		2688


//--------------------- SYMBOLS --------------------------

	.type		.nv.reservedSmem.offset0,@object
	.size		.nv.reservedSmem.offset0,0x4
	.type		__assertfail,@function
